	.target	sm_100a

	.elftype	@"ET_EXEC"


//--------------------- .note.nv.tkinfo           --------------------------
	.section	.note.nv.tkinfo,"",@"SHT_NOTE"
	.sectionflags	@"SHF_NOTE_NV_TKINFO"
	.tkinfo
        /*0018*/ 	.word	0x00000002
        /*0030*/ 	.string	""
        /*0030*/ 	.string	"ptxas"
        /*0030*/ 	.string	"Cuda compilation tools, release 13.0, V13.0.88"
        /*0030*/ 	.string	"Build cuda_13.0.r13.0/compiler.36424714_0"
        /*0030*/ 	.string	"-arch sm_100a -m 64 "



//--------------------- .note.nv.cuinfo           --------------------------
	.section	.note.nv.cuinfo,"",@"SHT_NOTE"
	.sectionflags	@"SHF_NOTE_NV_CUINFO"
        /*0018*/ 	.short	0x0002
        /*001a*/ 	.short	0x0064
        /*001c*/ 	.short	0x0082
	.zero		2


//--------------------- .nv.info                  --------------------------
	.section	.nv.info,"",@"SHT_CUDA_INFO"
	.align	4


	//----- nvinfo : EIATTR_REGCOUNT
	.align		4
        /*0000*/ 	.byte	0x04, 0x2f
        /*0002*/ 	.short	(.L_12 - .L_11)
	.align		4
.L_11:
        /*0004*/ 	.word	index@(_ZN7cutlass13device_kernelIN5flash19enable_sm80_to_sm89INS1_16FlashAttnFwdSm80INS1_25CollectiveMainloopFwdSm80ILi4ELi1ELb0EN4cute5tupleIJNS5_1CILi128EEENS7_ILi64EEENS7_ILi96EEEEEELi96ENS_10bfloat16_tEfNS_4arch4Sm80ELb1ELb0ELb1ELb1ELb0ELb1ELb1ELb0EEENS1_21CollectiveEpilogueFwdINS6_IJS8_SA_S9_EEENS6_IJNS7_ILi1EEESI_SI_EEESC_SE_Li128ELb1ELb1ELb0ELb0EEENS1_19SingleTileSchedulerILb1ELb0ELb1ELi128EEEEEEEEEvNT_6ParamsE)
        /*0008*/ 	.word	0x00000004


	//----- nvinfo : EIATTR_FRAME_SIZE
	.align		4
.L_12:
        /*000c*/ 	.byte	0x04, 0x11
        /*000e*/ 	.short	(.L_14 - .L_13)
	.align		4
.L_13:
        /*0010*/ 	.word	index@(_ZN7cutlass13device_kernelIN5flash19enable_sm80_to_sm89INS1_16FlashAttnFwdSm80INS1_25CollectiveMainloopFwdSm80ILi4ELi1ELb0EN4cute5tupleIJNS5_1CILi128EEENS7_ILi64EEENS7_ILi96EEEEEELi96ENS_10bfloat16_tEfNS_4arch4Sm80ELb1ELb0ELb1ELb1ELb0ELb1ELb1ELb0EEENS1_21CollectiveEpilogueFwdINS6_IJS8_SA_S9_EEENS6_IJNS7_ILi1EEESI_SI_EEESC_SE_Li128ELb1ELb1ELb0ELb0EEENS1_19SingleTileSchedulerILb1ELb0ELb1ELi128EEEEEEEEEvNT_6ParamsE)
        /*0014*/ 	.word	0x00000000


	//----- nvinfo : EIATTR_REGCOUNT
	.align		4
.L_14:
        /*0018*/ 	.byte	0x04, 0x2f
        /*001a*/ 	.short	(.L_16 - .L_15)
	.align		4
.L_15:
        /*001c*/ 	.word	index@(_ZN7cutlass13device_kernelIN5flash19enable_sm80_to_sm89INS1_16FlashAttnFwdSm80INS1_25CollectiveMainloopFwdSm80ILi4ELi1ELb0EN4cute5tupleIJNS5_1CILi128EEENS7_ILi64EEENS7_ILi96EEEEEELi96ENS_10bfloat16_tEfNS_4arch4Sm80ELb1ELb0ELb1ELb1ELb0ELb0ELb1ELb0EEENS1_21CollectiveEpilogueFwdINS6_IJS8_SA_S9_EEENS6_IJNS7_ILi1EEESI_SI_EEESC_SE_Li128ELb1ELb1ELb0ELb0EEENS1_19SingleTileSchedulerILb1ELb0ELb1ELi128EEEEEEEEEvNT_6ParamsE)
        /*0020*/ 	.word	0x00000004


	//----- nvinfo : EIATTR_FRAME_SIZE
	.align		4
.L_16:
        /*0024*/ 	.byte	0x04, 0x11
        /*0026*/ 	.short	(.L_18 - .L_17)
	.align		4
.L_17:
        /*0028*/ 	.word	index@(_ZN7cutlass13device_kernelIN5flash19enable_sm80_to_sm89INS1_16FlashAttnFwdSm80INS1_25CollectiveMainloopFwdSm80ILi4ELi1ELb0EN4cute5tupleIJNS5_1CILi128EEENS7_ILi64EEENS7_ILi96EEEEEELi96ENS_10bfloat16_tEfNS_4arch4Sm80ELb1ELb0ELb1ELb1ELb0ELb0ELb1ELb0EEENS1_21CollectiveEpilogueFwdINS6_IJS8_SA_S9_EEENS6_IJNS7_ILi1EEESI_SI_EEESC_SE_Li128ELb1ELb1ELb0ELb0EEENS1_19SingleTileSchedulerILb1ELb0ELb1ELi128EEEEEEEEEvNT_6ParamsE)
        /*002c*/ 	.word	0x00000000


	//----- nvinfo : EIATTR_REGCOUNT
	.align		4
.L_18:
        /*0030*/ 	.byte	0x04, 0x2f
        /*0032*/ 	.short	(.L_20 - .L_19)
	.align		4
.L_19:
        /*0034*/ 	.word	index@(_ZN7cutlass13device_kernelIN5flash19enable_sm80_to_sm89INS1_16FlashAttnFwdSm80INS1_25CollectiveMainloopFwdSm80ILi4ELi1ELb0EN4cute5tupleIJNS5_1CILi128EEENS7_ILi64EEENS7_ILi96EEEEEELi96ENS_10bfloat16_tEfNS_4arch4Sm80ELb1ELb0ELb1ELb0ELb0ELb0ELb1ELb0EEENS1_21CollectiveEpilogueFwdINS6_IJS8_SA_S9_EEENS6_IJNS7_ILi1EEESI_SI_EEESC_SE_Li128ELb0ELb1ELb0ELb0EEENS1_30DynamicPersistentTileSchedulerILi128ELi128ELb0ELb1ELb0EEEEEEEEEvNT_6ParamsE)
        /*0038*/ 	.word	0x00000004


	//----- nvinfo : EIATTR_FRAME_SIZE
	.align		4
.L_20:
        /*003c*/ 	.byte	0x04, 0x11
        /*003e*/ 	.short	(.L_22 - .L_21)
	.align		4
.L_21:
        /*0040*/ 	.word	index@(_ZN7cutlass13device_kernelIN5flash19enable_sm80_to_sm89INS1_16FlashAttnFwdSm80INS1_25CollectiveMainloopFwdSm80ILi4ELi1ELb0EN4cute5tupleIJNS5_1CILi128EEENS7_ILi64EEENS7_ILi96EEEEEELi96ENS_10bfloat16_tEfNS_4arch4Sm80ELb1ELb0ELb1ELb0ELb0ELb0ELb1ELb0EEENS1_21CollectiveEpilogueFwdINS6_IJS8_SA_S9_EEENS6_IJNS7_ILi1EEESI_SI_EEESC_SE_Li128ELb0ELb1ELb0ELb0EEENS1_30DynamicPersistentTileSchedulerILi128ELi128ELb0ELb1ELb0EEEEEEEEEvNT_6ParamsE)
        /*0044*/ 	.word	0x00000000


	//----- nvinfo : EIATTR_REGCOUNT
	.align		4
.L_22:
        /*0048*/ 	.byte	0x04, 0x2f
        /*004a*/ 	.short	(.L_24 - .L_23)
	.align		4
.L_23:
        /*004c*/ 	.word	index@(_ZN7cutlass13device_kernelIN5flash19enable_sm80_to_sm89INS1_16FlashAttnFwdSm80INS1_25CollectiveMainloopFwdSm80ILi4ELi1ELb0EN4cute5tupleIJNS5_1CILi128EEENS7_ILi48EEENS7_ILi96EEEEEELi96ENS_10bfloat16_tEfNS_4arch4Sm80ELb0ELb1ELb1ELb1ELb0ELb1ELb1ELb0EEENS1_21CollectiveEpilogueFwdINS6_IJS8_SA_S9_EEENS6_IJNS7_ILi1EEESI_SI_EEESC_SE_Li128ELb1ELb1ELb0ELb0EEENS1_19SingleTileSchedulerILb1ELb0ELb1ELi128EEEEEEEEEvNT_6ParamsE)
        /*0050*/ 	.word	0x00000004


	//----- nvinfo : EIATTR_FRAME_SIZE
	.align		4
.L_24:
        /*0054*/ 	.byte	0x04, 0x11
        /*0056*/ 	.short	(.L_26 - .L_25)
	.align		4
.L_25:
        /*0058*/ 	.word	index@(_ZN7cutlass13device_kernelIN5flash19enable_sm80_to_sm89INS1_16FlashAttnFwdSm80INS1_25CollectiveMainloopFwdSm80ILi4ELi1ELb0EN4cute5tupleIJNS5_1CILi128EEENS7_ILi48EEENS7_ILi96EEEEEELi96ENS_10bfloat16_tEfNS_4arch4Sm80ELb0ELb1ELb1ELb1ELb0ELb1ELb1ELb0EEENS1_21CollectiveEpilogueFwdINS6_IJS8_SA_S9_EEENS6_IJNS7_ILi1EEESI_SI_EEESC_SE_Li128ELb1ELb1ELb0ELb0EEENS1_19SingleTileSchedulerILb1ELb0ELb1ELi128EEEEEEEEEvNT_6ParamsE)
        /*005c*/ 	.word	0x00000000


	//----- nvinfo : EIATTR_REGCOUNT
	.align		4
.L_26:
        /*0060*/ 	.byte	0x04, 0x2f
        /*0062*/ 	.short	(.L_28 - .L_27)
	.align		4
.L_27:
        /*0064*/ 	.word	index@(_ZN7cutlass13device_kernelIN5flash19enable_sm80_to_sm89INS1_16FlashAttnFwdSm80INS1_25CollectiveMainloopFwdSm80ILi4ELi1ELb0EN4cute5tupleIJNS5_1CILi128EEENS7_ILi48EEENS7_ILi96EEEEEELi96ENS_10bfloat16_tEfNS_4arch4Sm80ELb0ELb1ELb1ELb1ELb0ELb0ELb1ELb0EEENS1_21CollectiveEpilogueFwdINS6_IJS8_SA_S9_EEENS6_IJNS7_ILi1EEESI_SI_EEESC_SE_Li128ELb1ELb1ELb0ELb0EEENS1_19SingleTileSchedulerILb1ELb0ELb1ELi128EEEEEEEEEvNT_6ParamsE)
        /*0068*/ 	.word	0x00000004


	//----- nvinfo : EIATTR_FRAME_SIZE
	.align		4
.L_28:
        /*006c*/ 	.byte	0x04, 0x11
        /*006e*/ 	.short	(.L_30 - .L_29)
	.align		4
.L_29:
        /*0070*/ 	.word	index@(_ZN7cutlass13device_kernelIN5flash19enable_sm80_to_sm89INS1_16FlashAttnFwdSm80INS1_25CollectiveMainloopFwdSm80ILi4ELi1ELb0EN4cute5tupleIJNS5_1CILi128EEENS7_ILi48EEENS7_ILi96EEEEEELi96ENS_10bfloat16_tEfNS_4arch4Sm80ELb0ELb1ELb1ELb1ELb0ELb0ELb1ELb0EEENS1_21CollectiveEpilogueFwdINS6_IJS8_SA_S9_EEENS6_IJNS7_ILi1EEESI_SI_EEESC_SE_Li128ELb1ELb1ELb0ELb0EEENS1_19SingleTileSchedulerILb1ELb0ELb1ELi128EEEEEEEEEvNT_6ParamsE)
        /*0074*/ 	.word	0x00000000


	//----- nvinfo : EIATTR_REGCOUNT
	.align		4
.L_30:
        /*0078*/ 	.byte	0x04, 0x2f
        /*007a*/ 	.short	(.L_32 - .L_31)
	.align		4
.L_31:
        /*007c*/ 	.word	index@(_ZN7cutlass13device_kernelIN5flash19enable_sm80_to_sm89INS1_16FlashAttnFwdSm80INS1_25CollectiveMainloopFwdSm80ILi4ELi1ELb0EN4cute5tupleIJNS5_1CILi128EEENS7_ILi48EEENS7_ILi96EEEEEELi96ENS_10bfloat16_tEfNS_4arch4Sm80ELb0ELb1ELb1ELb0ELb0ELb0ELb1ELb0EEENS1_21CollectiveEpilogueFwdINS6_IJS8_SA_S9_EEENS6_IJNS7_ILi1EEESI_SI_EEESC_SE_Li128ELb0ELb1ELb0ELb0EEENS1_19SingleTileSchedulerILb0ELb0ELb1ELi128EEEEEEEEEvNT_6ParamsE)
        /*0080*/ 	.word	0x00000004


	//----- nvinfo : EIATTR_FRAME_SIZE
	.align		4
.L_32:
        /*0084*/ 	.byte	0x04, 0x11
        /*0086*/ 	.short	(.L_34 - .L_33)
	.align		4
.L_33:
        /*0088*/ 	.word	index@(_ZN7cutlass13device_kernelIN5flash19enable_sm80_to_sm89INS1_16FlashAttnFwdSm80INS1_25CollectiveMainloopFwdSm80ILi4ELi1ELb0EN4cute5tupleIJNS5_1CILi128EEENS7_ILi48EEENS7_ILi96EEEEEELi96ENS_10bfloat16_tEfNS_4arch4Sm80ELb0ELb1ELb1ELb0ELb0ELb0ELb1ELb0EEENS1_21CollectiveEpilogueFwdINS6_IJS8_SA_S9_EEENS6_IJNS7_ILi1EEESI_SI_EEESC_SE_Li128ELb0ELb1ELb0ELb0EEENS1_19SingleTileSchedulerILb0ELb0ELb1ELi128EEEEEEEEEvNT_6ParamsE)
        /*008c*/ 	.word	0x00000000


	//----- nvinfo : EIATTR_REGCOUNT
	.align		4
.L_34:
        /*0090*/ 	.byte	0x04, 0x2f
        /*0092*/ 	.short	(.L_36 - .L_35)
	.align		4
.L_35:
        /*0094*/ 	.word	index@(_ZN7cutlass13device_kernelIN5flash19enable_sm80_to_sm89INS1_16FlashAttnFwdSm80INS1_25CollectiveMainloopFwdSm80ILi4ELi1ELb0EN4cute5tupleIJNS5_1CILi128EEENS7_ILi64EEENS7_ILi96EEEEEELi96ENS_10bfloat16_tEfNS_4arch4Sm80ELb0ELb0ELb1ELb1ELb0ELb1ELb1ELb0EEENS1_21CollectiveEpilogueFwdINS6_IJS8_SA_S9_EEENS6_IJNS7_ILi1EEESI_SI_EEESC_SE_Li128ELb1ELb1ELb0ELb0EEENS1_19SingleTileSchedulerILb1ELb0ELb1ELi128EEEEEEEEEvNT_6ParamsE)
        /*0098*/ 	.word	0x00000004


	//----- nvinfo : EIATTR_FRAME_SIZE
	.align		4
.L_36:
        /*009c*/ 	.byte	0x04, 0x11
        /*009e*/ 	.short	(.L_38 - .L_37)
	.align		4
.L_37:
        /*00a0*/ 	.word	index@(_ZN7cutlass13device_kernelIN5flash19enable_sm80_to_sm89INS1_16FlashAttnFwdSm80INS1_25CollectiveMainloopFwdSm80ILi4ELi1ELb0EN4cute5tupleIJNS5_1CILi128EEENS7_ILi64EEENS7_ILi96EEEEEELi96ENS_10bfloat16_tEfNS_4arch4Sm80ELb0ELb0ELb1ELb1ELb0ELb1ELb1ELb0EEENS1_21CollectiveEpilogueFwdINS6_IJS8_SA_S9_EEENS6_IJNS7_ILi1EEESI_SI_EEESC_SE_Li128ELb1ELb1ELb0ELb0EEENS1_19SingleTileSchedulerILb1ELb0ELb1ELi128EEEEEEEEEvNT_6ParamsE)
        /*00a4*/ 	.word	0x00000000


	//----- nvinfo : EIATTR_REGCOUNT
	.align		4
.L_38:
        /*00a8*/ 	.byte	0x04, 0x2f
        /*00aa*/ 	.short	(.L_40 - .L_39)
	.align		4
.L_39:
        /*00ac*/ 	.word	index@(_ZN7cutlass13device_kernelIN5flash19enable_sm80_to_sm89INS1_16FlashAttnFwdSm80INS1_25CollectiveMainloopFwdSm80ILi4ELi1ELb0EN4cute5tupleIJNS5_1CILi128EEENS7_ILi64EEENS7_ILi96EEEEEELi96ENS_10bfloat16_tEfNS_4arch4Sm80ELb0ELb0ELb1ELb1ELb0ELb0ELb1ELb0EEENS1_21CollectiveEpilogueFwdINS6_IJS8_SA_S9_EEENS6_IJNS7_ILi1EEESI_SI_EEESC_SE_Li128ELb1ELb1ELb0ELb0EEENS1_19SingleTileSchedulerILb1ELb0ELb1ELi128EEEEEEEEEvNT_6ParamsE)
        /*00b0*/ 	.word	0x00000004


	//----- nvinfo : EIATTR_FRAME_SIZE
	.align		4
.L_40:
        /*00b4*/ 	.byte	0x04, 0x11
        /*00b6*/ 	.short	(.L_42 - .L_41)
	.align		4
.L_41:
        /*00b8*/ 	.word	index@(_ZN7cutlass13device_kernelIN5flash19enable_sm80_to_sm89INS1_16FlashAttnFwdSm80INS1_25CollectiveMainloopFwdSm80ILi4ELi1ELb0EN4cute5tupleIJNS5_1CILi128EEENS7_ILi64EEENS7_ILi96EEEEEELi96ENS_10bfloat16_tEfNS_4arch4Sm80ELb0ELb0ELb1ELb1ELb0ELb0ELb1ELb0EEENS1_21CollectiveEpilogueFwdINS6_IJS8_SA_S9_EEENS6_IJNS7_ILi1EEESI_SI_EEESC_SE_Li128ELb1ELb1ELb0ELb0EEENS1_19SingleTileSchedulerILb1ELb0ELb1ELi128EEEEEEEEEvNT_6ParamsE)
        /*00bc*/ 	.word	0x00000000


	//----- nvinfo : EIATTR_REGCOUNT
	.align		4
.L_42:
        /*00c0*/ 	.byte	0x04, 0x2f
        /*00c2*/ 	.short	(.L_44 - .L_43)
	.align		4
.L_43:
        /*00c4*/ 	.word	index@(_ZN7cutlass13device_kernelIN5flash19enable_sm80_to_sm89INS1_16FlashAttnFwdSm80INS1_25CollectiveMainloopFwdSm80ILi4ELi1ELb0EN4cute5tupleIJNS5_1CILi128EEENS7_ILi64EEENS7_ILi96EEEEEELi96ENS_10bfloat16_tEfNS_4arch4Sm80ELb0ELb0ELb1ELb0ELb0ELb0ELb1ELb0EEENS1_21CollectiveEpilogueFwdINS6_IJS8_SA_S9_EEENS6_IJNS7_ILi1EEESI_SI_EEESC_SE_Li128ELb0ELb1ELb0ELb0EEENS1_19SingleTileSchedulerILb0ELb0ELb1ELi128EEEEEEEEEvNT_6ParamsE)
        /*00c8*/ 	.word	0x00000004


	//----- nvinfo : EIATTR_FRAME_SIZE
	.align		4
.L_44:
        /*00cc*/ 	.byte	0x04, 0x11
        /*00ce*/ 	.short	(.L_46 - .L_45)
	.align		4
.L_45:
        /*00d0*/ 	.word	index@(_ZN7cutlass13device_kernelIN5flash19enable_sm80_to_sm89INS1_16FlashAttnFwdSm80INS1_25CollectiveMainloopFwdSm80ILi4ELi1ELb0EN4cute5tupleIJNS5_1CILi128EEENS7_ILi64EEENS7_ILi96EEEEEELi96ENS_10bfloat16_tEfNS_4arch4Sm80ELb0ELb0ELb1ELb0ELb0ELb0ELb1ELb0EEENS1_21CollectiveEpilogueFwdINS6_IJS8_SA_S9_EEENS6_IJNS7_ILi1EEESI_SI_EEESC_SE_Li128ELb0ELb1ELb0ELb0EEENS1_19SingleTileSchedulerILb0ELb0ELb1ELi128EEEEEEEEEvNT_6ParamsE)
        /*00d4*/ 	.word	0x00000000


	//----- nvinfo : EIATTR_MIN_STACK_SIZE
	.align		4
.L_46:
        /*00d8*/ 	.byte	0x04, 0x12
        /*00da*/ 	.short	(.L_48 - .L_47)
	.align		4
.L_47:
        /*00dc*/ 	.word	index@(_ZN7cutlass13device_kernelIN5flash19enable_sm80_to_sm89INS1_16FlashAttnFwdSm80INS1_25CollectiveMainloopFwdSm80ILi4ELi1ELb0EN4cute5tupleIJNS5_1CILi128EEENS7_ILi64EEENS7_ILi96EEEEEELi96ENS_10bfloat16_tEfNS_4arch4Sm80ELb0ELb0ELb1ELb0ELb0ELb0ELb1ELb0EEENS1_21CollectiveEpilogueFwdINS6_IJS8_SA_S9_EEENS6_IJNS7_ILi1EEESI_SI_EEESC_SE_Li128ELb0ELb1ELb0ELb0EEENS1_19SingleTileSchedulerILb0ELb0ELb1ELi128EEEEEEEEEvNT_6ParamsE)
        /*00e0*/ 	.word	0x00000000


	//----- nvinfo : EIATTR_MIN_STACK_SIZE
	.align		4
.L_48:
        /*00e4*/ 	.byte	0x04, 0x12
        /*00e6*/ 	.short	(.L_50 - .L_49)
	.align		4
.L_49:
        /*00e8*/ 	.word	index@(_ZN7cutlass13device_kernelIN5flash19enable_sm80_to_sm89INS1_16FlashAttnFwdSm80INS1_25CollectiveMainloopFwdSm80ILi4ELi1ELb0EN4cute5tupleIJNS5_1CILi128EEENS7_ILi64EEENS7_ILi96EEEEEELi96ENS_10bfloat16_tEfNS_4arch4Sm80ELb0ELb0ELb1ELb1ELb0ELb0ELb1ELb0EEENS1_21CollectiveEpilogueFwdINS6_IJS8_SA_S9_EEENS6_IJNS7_ILi1EEESI_SI_EEESC_SE_Li128ELb1ELb1ELb0ELb0EEENS1_19SingleTileSchedulerILb1ELb0ELb1ELi128EEEEEEEEEvNT_6ParamsE)
        /*00ec*/ 	.word	0x00000000


	//----- nvinfo : EIATTR_MIN_STACK_SIZE
	.align		4
.L_50:
        /*00f0*/ 	.byte	0x04, 0x12
        /*00f2*/ 	.short	(.L_52 - .L_51)
	.align		4
.L_51:
        /*00f4*/ 	.word	index@(_ZN7cutlass13device_kernelIN5flash19enable_sm80_to_sm89INS1_16FlashAttnFwdSm80INS1_25CollectiveMainloopFwdSm80ILi4ELi1ELb0EN4cute5tupleIJNS5_1CILi128EEENS7_ILi64EEENS7_ILi96EEEEEELi96ENS_10bfloat16_tEfNS_4arch4Sm80ELb0ELb0ELb1ELb1ELb0ELb1ELb1ELb0EEENS1_21CollectiveEpilogueFwdINS6_IJS8_SA_S9_EEENS6_IJNS7_ILi1EEESI_SI_EEESC_SE_Li128ELb1ELb1ELb0ELb0EEENS1_19SingleTileSchedulerILb1ELb0ELb1ELi128EEEEEEEEEvNT_6ParamsE)
        /*00f8*/ 	.word	0x00000000


	//----- nvinfo : EIATTR_MIN_STACK_SIZE
	.align		4
.L_52:
        /*00fc*/ 	.byte	0x04, 0x12
        /*00fe*/ 	.short	(.L_54 - .L_53)
	.align		4
.L_53:
        /*0100*/ 	.word	index@(_ZN7cutlass13device_kernelIN5flash19enable_sm80_to_sm89INS1_16FlashAttnFwdSm80INS1_25CollectiveMainloopFwdSm80ILi4ELi1ELb0EN4cute5tupleIJNS5_1CILi128EEENS7_ILi48EEENS7_ILi96EEEEEELi96ENS_10bfloat16_tEfNS_4arch4Sm80ELb0ELb1ELb1ELb0ELb0ELb0ELb1ELb0EEENS1_21CollectiveEpilogueFwdINS6_IJS8_SA_S9_EEENS6_IJNS7_ILi1EEESI_SI_EEESC_SE_Li128ELb0ELb1ELb0ELb0EEENS1_19SingleTileSchedulerILb0ELb0ELb1ELi128EEEEEEEEEvNT_6ParamsE)
        /*0104*/ 	.word	0x00000000


	//----- nvinfo : EIATTR_MIN_STACK_SIZE
	.align		4
.L_54:
        /*0108*/ 	.byte	0x04, 0x12
        /*010a*/ 	.short	(.L_56 - .L_55)
	.align		4
.L_55:
        /*010c*/ 	.word	index@(_ZN7cutlass13device_kernelIN5flash19enable_sm80_to_sm89INS1_16FlashAttnFwdSm80INS1_25CollectiveMainloopFwdSm80ILi4ELi1ELb0EN4cute5tupleIJNS5_1CILi128EEENS7_ILi48EEENS7_ILi96EEEEEELi96ENS_10bfloat16_tEfNS_4arch4Sm80ELb0ELb1ELb1ELb1ELb0ELb0ELb1ELb0EEENS1_21CollectiveEpilogueFwdINS6_IJS8_SA_S9_EEENS6_IJNS7_ILi1EEESI_SI_EEESC_SE_Li128ELb1ELb1ELb0ELb0EEENS1_19SingleTileSchedulerILb1ELb0ELb1ELi128EEEEEEEEEvNT_6ParamsE)
        /*0110*/ 	.word	0x00000000


	//----- nvinfo : EIATTR_MIN_STACK_SIZE
	.align		4
.L_56:
        /*0114*/ 	.byte	0x04, 0x12
        /*0116*/ 	.short	(.L_58 - .L_57)
	.align		4
.L_57:
        /*0118*/ 	.word	index@(_ZN7cutlass13device_kernelIN5flash19enable_sm80_to_sm89INS1_16FlashAttnFwdSm80INS1_25CollectiveMainloopFwdSm80ILi4ELi1ELb0EN4cute5tupleIJNS5_1CILi128EEENS7_ILi48EEENS7_ILi96EEEEEELi96ENS_10bfloat16_tEfNS_4arch4Sm80ELb0ELb1ELb1ELb1ELb0ELb1ELb1ELb0EEENS1_21CollectiveEpilogueFwdINS6_IJS8_SA_S9_EEENS6_IJNS7_ILi1EEESI_SI_EEESC_SE_Li128ELb1ELb1ELb0ELb0EEENS1_19SingleTileSchedulerILb1ELb0ELb1ELi128EEEEEEEEEvNT_6ParamsE)
        /*011c*/ 	.word	0x00000000


	//----- nvinfo : EIATTR_MIN_STACK_SIZE
	.align		4
.L_58:
        /*0120*/ 	.byte	0x04, 0x12
        /*0122*/ 	.short	(.L_60 - .L_59)
	.align		4
.L_59:
        /*0124*/ 	.word	index@(_ZN7cutlass13device_kernelIN5flash19enable_sm80_to_sm89INS1_16FlashAttnFwdSm80INS1_25CollectiveMainloopFwdSm80ILi4ELi1ELb0EN4cute5tupleIJNS5_1CILi128EEENS7_ILi64EEENS7_ILi96EEEEEELi96ENS_10bfloat16_tEfNS_4arch4Sm80ELb1ELb0ELb1ELb0ELb0ELb0ELb1ELb0EEENS1_21CollectiveEpilogueFwdINS6_IJS8_SA_S9_EEENS6_IJNS7_ILi1EEESI_SI_EEESC_SE_Li128ELb0ELb1ELb0ELb0EEENS1_30DynamicPersistentTileSchedulerILi128ELi128ELb0ELb1ELb0EEEEEEEEEvNT_6ParamsE)
        /*0128*/ 	.word	0x00000000


	//----- nvinfo : EIATTR_MIN_STACK_SIZE
	.align		4
.L_60:
        /*012c*/ 	.byte	0x04, 0x12
        /*012e*/ 	.short	(.L_62 - .L_61)
	.align		4
.L_61:
        /*0130*/ 	.word	index@(_ZN7cutlass13device_kernelIN5flash19enable_sm80_to_sm89INS1_16FlashAttnFwdSm80INS1_25CollectiveMainloopFwdSm80ILi4ELi1ELb0EN4cute5tupleIJNS5_1CILi128EEENS7_ILi64EEENS7_ILi96EEEEEELi96ENS_10bfloat16_tEfNS_4arch4Sm80ELb1ELb0ELb1ELb1ELb0ELb0ELb1ELb0EEENS1_21CollectiveEpilogueFwdINS6_IJS8_SA_S9_EEENS6_IJNS7_ILi1EEESI_SI_EEESC_SE_Li128ELb1ELb1ELb0ELb0EEENS1_19SingleTileSchedulerILb1ELb0ELb1ELi128EEEEEEEEEvNT_6ParamsE)
        /*0134*/ 	.word	0x00000000


	//----- nvinfo : EIATTR_MIN_STACK_SIZE
	.align		4
.L_62:
        /*0138*/ 	.byte	0x04, 0x12
        /*013a*/ 	.short	(.L_64 - .L_63)
	.align		4
.L_63:
        /*013c*/ 	.word	index@(_ZN7cutlass13device_kernelIN5flash19enable_sm80_to_sm89INS1_16FlashAttnFwdSm80INS1_25CollectiveMainloopFwdSm80ILi4ELi1ELb0EN4cute5tupleIJNS5_1CILi128EEENS7_ILi64EEENS7_ILi96EEEEEELi96ENS_10bfloat16_tEfNS_4arch4Sm80ELb1ELb0ELb1ELb1ELb0ELb1ELb1ELb0EEENS1_21CollectiveEpilogueFwdINS6_IJS8_SA_S9_EEENS6_IJNS7_ILi1EEESI_SI_EEESC_SE_Li128ELb1ELb1ELb0ELb0EEENS1_19SingleTileSchedulerILb1ELb0ELb1ELi128EEEEEEEEEvNT_6ParamsE)
        /*0140*/ 	.word	0x00000000
.L_64:


//--------------------- .nv.compat                --------------------------
	.section	.nv.compat,"",@"SHT_CUDA_COMPAT_INFO"
	.align	4
        /*0000*/ 	.byte	0x02, 0x09, 0x01, 0x00, 0x02, 0x02, 0x01, 0x00, 0x02, 0x05, 0x05, 0x00, 0x03, 0x07, 0x01, 0x01
        /*0010*/ 	.byte	0x02, 0x03, 0x00, 0x00, 0x02, 0x06, 0x01, 0x00, 0x04, 0x0b, 0x08, 0x00, 0x09, 0x00, 0x00, 0x00
        /*0020*/ 	.byte	0x00, 0x00, 0x00, 0x00


//--------------------- .nv.info._ZN7cutlass13device_kernelIN5flash19enable_sm80_to_sm89INS1_16FlashAttnFwdSm80INS1_25CollectiveMainloopFwdSm80ILi4ELi1ELb0EN4cute5tupleIJNS5_1CILi128EEENS7_ILi64EEENS7_ILi96EEEEEELi96ENS_10bfloat16_tEfNS_4arch4Sm80ELb0ELb0ELb1ELb0ELb0ELb0ELb1ELb0EEENS1_21CollectiveEpilogueFwdINS6_IJS8_SA_S9_EEENS6_IJNS7_ILi1EEESI_SI_EEESC_SE_Li128ELb0ELb1ELb0ELb0EEENS1_19SingleTileSchedulerILb0ELb0ELb1ELi128EEEEEEEEEvNT_6ParamsE --------------------------
	.section	.nv.info._ZN7cutlass13device_kernelIN5flash19enable_sm80_to_sm89INS1_16FlashAttnFwdSm80INS1_25CollectiveMainloopFwdSm80ILi4ELi1ELb0EN4cute5tupleIJNS5_1CILi128EEENS7_ILi64EEENS7_ILi96EEEEEELi96ENS_10bfloat16_tEfNS_4arch4Sm80ELb0ELb0ELb1ELb0ELb0ELb0ELb1ELb0EEENS1_21CollectiveEpilogueFwdINS6_IJS8_SA_S9_EEENS6_IJNS7_ILi1EEESI_SI_EEESC_SE_Li128ELb0ELb1ELb0ELb0EEENS1_19SingleTileSchedulerILb0ELb0ELb1ELi128EEEEEEEEEvNT_6ParamsE,"",@"SHT_CUDA_INFO"
	.sectionflags	@""
	.align	4


	//----- nvinfo : EIATTR_CUDA_API_VERSION
	.align		4
        /*0000*/ 	.byte	0x04, 0x37
        /*0002*/ 	.short	(.L_66 - .L_65)
.L_65:
        /*0004*/ 	.word	0x00000082


	//----- nvinfo : EIATTR_KPARAM_INFO
	.align		4
.L_66:
        /*0008*/ 	.byte	0x04, 0x17
        /*000a*/ 	.short	(.L_68 - .L_67)
.L_67:
        /*000c*/ 	.word	0x00000000
        /*0010*/ 	.short	0x0000
        /*0012*/ 	.short	0x0000
        /*0014*/ 	.byte	0x00, 0xf0, 0x61, 0x10


	//----- nvinfo : EIATTR_SPARSE_MMA_MASK
	.align		4
.L_68:
        /*0018*/ 	.byte	0x03, 0x50
        /*001a*/ 	.short	0x0000


	//----- nvinfo : EIATTR_MAXREG_COUNT
	.align		4
        /*001c*/ 	.byte	0x03, 0x1b
        /*001e*/ 	.short	0x00ff


	//----- nvinfo : EIATTR_MERCURY_ISA_VERSION
	.align		4
        /*0020*/ 	.byte	0x03, 0x5f
        /*0022*/ 	.short	0x0101


	//----- nvinfo : EIATTR_VRC_CTA_INIT_COUNT
	.align		4
        /*0024*/ 	.byte	0x02, 0x4a
	.zero		1
	.zero		1


	//----- nvinfo : EIATTR_EXIT_INSTR_OFFSETS
	.align		4
        /*0028*/ 	.byte	0x04, 0x1c
        /*002a*/ 	.short	(.L_70 - .L_69)


	//   ....[0]....
.L_69:
        /*002c*/ 	.word	0x00000010


	//----- nvinfo : EIATTR_MAX_THREADS
	.align		4
.L_70:
        /*0030*/ 	.byte	0x04, 0x05
        /*0032*/ 	.short	(.L_72 - .L_71)
.L_71:
        /*0034*/ 	.word	0x00000080
        /*0038*/ 	.word	0x00000001
        /*003c*/ 	.word	0x00000001


	//----- nvinfo : EIATTR_CBANK_PARAM_SIZE
	.align		4
.L_72:
        /*0040*/ 	.byte	0x03, 0x19
        /*0042*/ 	.short	0x0418


	//----- nvinfo : EIATTR_PARAM_CBANK
	.align		4
        /*0044*/ 	.byte	0x04, 0x0a
        /*0046*/ 	.short	(.L_74 - .L_73)
	.align		4
.L_73:
        /*0048*/ 	.word	index@(.nv.constant0._ZN7cutlass13device_kernelIN5flash19enable_sm80_to_sm89INS1_16FlashAttnFwdSm80INS1_25CollectiveMainloopFwdSm80ILi4ELi1ELb0EN4cute5tupleIJNS5_1CILi128EEENS7_ILi64EEENS7_ILi96EEEEEELi96ENS_10bfloat16_tEfNS_4arch4Sm80ELb0ELb0ELb1ELb0ELb0ELb0ELb1ELb0EEENS1_21CollectiveEpilogueFwdINS6_IJS8_SA_S9_EEENS6_IJNS7_ILi1EEESI_SI_EEESC_SE_Li128ELb0ELb1ELb0ELb0EEENS1_19SingleTileSchedulerILb0ELb0ELb1ELi128EEEEEEEEEvNT_6ParamsE)
        /*004c*/ 	.short	0x0380
        /*004e*/ 	.short	0x0418


	//----- nvinfo : EIATTR_SW_WAR
	.align		4
.L_74:
        /*0050*/ 	.byte	0x04, 0x36
        /*0052*/ 	.short	(.L_76 - .L_75)
.L_75:
        /*0054*/ 	.word	0x00000008
.L_76:


//--------------------- .nv.info._ZN7cutlass13device_kernelIN5flash19enable_sm80_to_sm89INS1_16FlashAttnFwdSm80INS1_25CollectiveMainloopFwdSm80ILi4ELi1ELb0EN4cute5tupleIJNS5_1CILi128EEENS7_ILi64EEENS7_ILi96EEEEEELi96ENS_10bfloat16_tEfNS_4arch4Sm80ELb0ELb0ELb1ELb1ELb0ELb0ELb1ELb0EEENS1_21CollectiveEpilogueFwdINS6_IJS8_SA_S9_EEENS6_IJNS7_ILi1EEESI_SI_EEESC_SE_Li128ELb1ELb1ELb0ELb0EEENS1_19SingleTileSchedulerILb1ELb0ELb1ELi128EEEEEEEEEvNT_6ParamsE --------------------------
	.section	.nv.info._ZN7cutlass13device_kernelIN5flash19enable_sm80_to_sm89INS1_16FlashAttnFwdSm80INS1_25CollectiveMainloopFwdSm80ILi4ELi1ELb0EN4cute5tupleIJNS5_1CILi128EEENS7_ILi64EEENS7_ILi96EEEEEELi96ENS_10bfloat16_tEfNS_4arch4Sm80ELb0ELb0ELb1ELb1ELb0ELb0ELb1ELb0EEENS1_21CollectiveEpilogueFwdINS6_IJS8_SA_S9_EEENS6_IJNS7_ILi1EEESI_SI_EEESC_SE_Li128ELb1ELb1ELb0ELb0EEENS1_19SingleTileSchedulerILb1ELb0ELb1ELi128EEEEEEEEEvNT_6ParamsE,"",@"SHT_CUDA_INFO"
	.sectionflags	@""
	.align	4


	//----- nvinfo : EIATTR_CUDA_API_VERSION
	.align		4
        /*0000*/ 	.byte	0x04, 0x37
        /*0002*/ 	.short	(.L_78 - .L_77)
.L_77:
        /*0004*/ 	.word	0x00000082


	//----- nvinfo : EIATTR_KPARAM_INFO
	.align		4
.L_78:
        /*0008*/ 	.byte	0x04, 0x17
        /*000a*/ 	.short	(.L_80 - .L_79)
.L_79:
        /*000c*/ 	.word	0x00000000
        /*0010*/ 	.short	0x0000
        /*0012*/ 	.short	0x0000
        /*0014*/ 	.byte	0x00, 0xf0, 0x61, 0x10


	//----- nvinfo : EIATTR_SPARSE_MMA_MASK
	.align		4
.L_80:
        /*0018*/ 	.byte	0x03, 0x50
        /*001a*/ 	.short	0x0000


	//----- nvinfo : EIATTR_MAXREG_COUNT
	.align		4
        /*001c*/ 	.byte	0x03, 0x1b
        /*001e*/ 	.short	0x00ff


	//----- nvinfo : EIATTR_MERCURY_ISA_VERSION
	.align		4
        /*0020*/ 	.byte	0x03, 0x5f
        /*0022*/ 	.short	0x0101


	//----- nvinfo : EIATTR_VRC_CTA_INIT_COUNT
	.align		4
        /*0024*/ 	.byte	0x02, 0x4a
	.zero		1
	.zero		1


	//----- nvinfo : EIATTR_EXIT_INSTR_OFFSETS
	.align		4
        /*0028*/ 	.byte	0x04, 0x1c
        /*002a*/ 	.short	(.L_82 - .L_81)


	//   ....[0]....
.L_81:
        /*002c*/ 	.word	0x00000010


	//----- nvinfo : EIATTR_MAX_THREADS
	.align		4
.L_82:
        /*0030*/ 	.byte	0x04, 0x05
        /*0032*/ 	.short	(.L_84 - .L_83)
.L_83:
        /*0034*/ 	.word	0x00000080
        /*0038*/ 	.word	0x00000001
        /*003c*/ 	.word	0x00000001


	//----- nvinfo : EIATTR_CBANK_PARAM_SIZE
	.align		4
.L_84:
        /*0040*/ 	.byte	0x03, 0x19
        /*0042*/ 	.short	0x0418


	//----- nvinfo : EIATTR_PARAM_CBANK
	.align		4
        /*0044*/ 	.byte	0x04, 0x0a
        /*0046*/ 	.short	(.L_86 - .L_85)
	.align		4
.L_85:
        /*0048*/ 	.word	index@(.nv.constant0._ZN7cutlass13device_kernelIN5flash19enable_sm80_to_sm89INS1_16FlashAttnFwdSm80INS1_25CollectiveMainloopFwdSm80ILi4ELi1ELb0EN4cute5tupleIJNS5_1CILi128EEENS7_ILi64EEENS7_ILi96EEEEEELi96ENS_10bfloat16_tEfNS_4arch4Sm80ELb0ELb0ELb1ELb1ELb0ELb0ELb1ELb0EEENS1_21CollectiveEpilogueFwdINS6_IJS8_SA_S9_EEENS6_IJNS7_ILi1EEESI_SI_EEESC_SE_Li128ELb1ELb1ELb0ELb0EEENS1_19SingleTileSchedulerILb1ELb0ELb1ELi128EEEEEEEEEvNT_6ParamsE)
        /*004c*/ 	.short	0x0380
        /*004e*/ 	.short	0x0418


	//----- nvinfo : EIATTR_SW_WAR
	.align		4
.L_86:
        /*0050*/ 	.byte	0x04, 0x36
        /*0052*/ 	.short	(.L_88 - .L_87)
.L_87:
        /*0054*/ 	.word	0x00000008
.L_88:


//--------------------- .nv.info._ZN7cutlass13device_kernelIN5flash19enable_sm80_to_sm89INS1_16FlashAttnFwdSm80INS1_25CollectiveMainloopFwdSm80ILi4ELi1ELb0EN4cute5tupleIJNS5_1CILi128EEENS7_ILi64EEENS7_ILi96EEEEEELi96ENS_10bfloat16_tEfNS_4arch4Sm80ELb0ELb0ELb1ELb1ELb0ELb1ELb1ELb0EEENS1_21CollectiveEpilogueFwdINS6_IJS8_SA_S9_EEENS6_IJNS7_ILi1EEESI_SI_EEESC_SE_Li128ELb1ELb1ELb0ELb0EEENS1_19SingleTileSchedulerILb1ELb0ELb1ELi128EEEEEEEEEvNT_6ParamsE --------------------------
	.section	.nv.info._ZN7cutlass13device_kernelIN5flash19enable_sm80_to_sm89INS1_16FlashAttnFwdSm80INS1_25CollectiveMainloopFwdSm80ILi4ELi1ELb0EN4cute5tupleIJNS5_1CILi128EEENS7_ILi64EEENS7_ILi96EEEEEELi96ENS_10bfloat16_tEfNS_4arch4Sm80ELb0ELb0ELb1ELb1ELb0ELb1ELb1ELb0EEENS1_21CollectiveEpilogueFwdINS6_IJS8_SA_S9_EEENS6_IJNS7_ILi1EEESI_SI_EEESC_SE_Li128ELb1ELb1ELb0ELb0EEENS1_19SingleTileSchedulerILb1ELb0ELb1ELi128EEEEEEEEEvNT_6ParamsE,"",@"SHT_CUDA_INFO"
	.sectionflags	@""
	.align	4


	//----- nvinfo : EIATTR_CUDA_API_VERSION
	.align		4
        /*0000*/ 	.byte	0x04, 0x37
        /*0002*/ 	.short	(.L_90 - .L_89)
.L_89:
        /*0004*/ 	.word	0x00000082


	//----- nvinfo : EIATTR_KPARAM_INFO
	.align		4
.L_90:
        /*0008*/ 	.byte	0x04, 0x17
        /*000a*/ 	.short	(.L_92 - .L_91)
.L_91:
        /*000c*/ 	.word	0x00000000
        /*0010*/ 	.short	0x0000
        /*0012*/ 	.short	0x0000
        /*0014*/ 	.byte	0x00, 0xf0, 0x61, 0x10


	//----- nvinfo : EIATTR_SPARSE_MMA_MASK
	.align		4
.L_92:
        /*0018*/ 	.byte	0x03, 0x50
        /*001a*/ 	.short	0x0000


	//----- nvinfo : EIATTR_MAXREG_COUNT
	.align		4
        /*001c*/ 	.byte	0x03, 0x1b
        /*001e*/ 	.short	0x00ff


	//----- nvinfo : EIATTR_MERCURY_ISA_VERSION
	.align		4
        /*0020*/ 	.byte	0x03, 0x5f
        /*0022*/ 	.short	0x0101


	//----- nvinfo : EIATTR_VRC_CTA_INIT_COUNT
	.align		4
        /*0024*/ 	.byte	0x02, 0x4a
	.zero		1
	.zero		1


	//----- nvinfo : EIATTR_EXIT_INSTR_OFFSETS
	.align		4
        /*0028*/ 	.byte	0x04, 0x1c
        /*002a*/ 	.short	(.L_94 - .L_93)


	//   ....[0]....
.L_93:
        /*002c*/ 	.word	0x00000010


	//----- nvinfo : EIATTR_MAX_THREADS
	.align		4
.L_94:
        /*0030*/ 	.byte	0x04, 0x05
        /*0032*/ 	.short	(.L_96 - .L_95)
.L_95:
        /*0034*/ 	.word	0x00000080
        /*0038*/ 	.word	0x00000001
        /*003c*/ 	.word	0x00000001


	//----- nvinfo : EIATTR_CBANK_PARAM_SIZE
	.align		4
.L_96:
        /*0040*/ 	.byte	0x03, 0x19
        /*0042*/ 	.short	0x0418


	//----- nvinfo : EIATTR_PARAM_CBANK
	.align		4
        /*0044*/ 	.byte	0x04, 0x0a
        /*0046*/ 	.short	(.L_98 - .L_97)
	.align		4
.L_97:
        /*0048*/ 	.word	index@(.nv.constant0._ZN7cutlass13device_kernelIN5flash19enable_sm80_to_sm89INS1_16FlashAttnFwdSm80INS1_25CollectiveMainloopFwdSm80ILi4ELi1ELb0EN4cute5tupleIJNS5_1CILi128EEENS7_ILi64EEENS7_ILi96EEEEEELi96ENS_10bfloat16_tEfNS_4arch4Sm80ELb0ELb0ELb1ELb1ELb0ELb1ELb1ELb0EEENS1_21CollectiveEpilogueFwdINS6_IJS8_SA_S9_EEENS6_IJNS7_ILi1EEESI_SI_EEESC_SE_Li128ELb1ELb1ELb0ELb0EEENS1_19SingleTileSchedulerILb1ELb0ELb1ELi128EEEEEEEEEvNT_6ParamsE)
        /*004c*/ 	.short	0x0380
        /*004e*/ 	.short	0x0418


	//----- nvinfo : EIATTR_SW_WAR
	.align		4
.L_98:
        /*0050*/ 	.byte	0x04, 0x36
        /*0052*/ 	.short	(.L_100 - .L_99)
.L_99:
        /*0054*/ 	.word	0x00000008
.L_100:


//--------------------- .nv.info._ZN7cutlass13device_kernelIN5flash19enable_sm80_to_sm89INS1_16FlashAttnFwdSm80INS1_25CollectiveMainloopFwdSm80ILi4ELi1ELb0EN4cute5tupleIJNS5_1CILi128EEENS7_ILi48EEENS7_ILi96EEEEEELi96ENS_10bfloat16_tEfNS_4arch4Sm80ELb0ELb1ELb1ELb0ELb0ELb0ELb1ELb0EEENS1_21CollectiveEpilogueFwdINS6_IJS8_SA_S9_EEENS6_IJNS7_ILi1EEESI_SI_EEESC_SE_Li128ELb0ELb1ELb0ELb0EEENS1_19SingleTileSchedulerILb0ELb0ELb1ELi128EEEEEEEEEvNT_6ParamsE --------------------------
	.section	.nv.info._ZN7cutlass13device_kernelIN5flash19enable_sm80_to_sm89INS1_16FlashAttnFwdSm80INS1_25CollectiveMainloopFwdSm80ILi4ELi1ELb0EN4cute5tupleIJNS5_1CILi128EEENS7_ILi48EEENS7_ILi96EEEEEELi96ENS_10bfloat16_tEfNS_4arch4Sm80ELb0ELb1ELb1ELb0ELb0ELb0ELb1ELb0EEENS1_21CollectiveEpilogueFwdINS6_IJS8_SA_S9_EEENS6_IJNS7_ILi1EEESI_SI_EEESC_SE_Li128ELb0ELb1ELb0ELb0EEENS1_19SingleTileSchedulerILb0ELb0ELb1ELi128EEEEEEEEEvNT_6ParamsE,"",@"SHT_CUDA_INFO"
	.sectionflags	@""
	.align	4


	//----- nvinfo : EIATTR_CUDA_API_VERSION
	.align		4
        /*0000*/ 	.byte	0x04, 0x37
        /*0002*/ 	.short	(.L_102 - .L_101)
.L_101:
        /*0004*/ 	.word	0x00000082


	//----- nvinfo : EIATTR_KPARAM_INFO
	.align		4
.L_102:
        /*0008*/ 	.byte	0x04, 0x17
        /*000a*/ 	.short	(.L_104 - .L_103)
.L_103:
        /*000c*/ 	.word	0x00000000
        /*0010*/ 	.short	0x0000
        /*0012*/ 	.short	0x0000
        /*0014*/ 	.byte	0x00, 0xf0, 0x61, 0x10


	//----- nvinfo : EIATTR_SPARSE_MMA_MASK
	.align		4
.L_104:
        /*0018*/ 	.byte	0x03, 0x50
        /*001a*/ 	.short	0x0000


	//----- nvinfo : EIATTR_MAXREG_COUNT
	.align		4
        /*001c*/ 	.byte	0x03, 0x1b
        /*001e*/ 	.short	0x00ff


	//----- nvinfo : EIATTR_MERCURY_ISA_VERSION
	.align		4
        /*0020*/ 	.byte	0x03, 0x5f
        /*0022*/ 	.short	0x0101


	//----- nvinfo : EIATTR_VRC_CTA_INIT_COUNT
	.align		4
        /*0024*/ 	.byte	0x02, 0x4a
	.zero		1
	.zero		1


	//----- nvinfo : EIATTR_EXIT_INSTR_OFFSETS
	.align		4
        /*0028*/ 	.byte	0x04, 0x1c
        /*002a*/ 	.short	(.L_106 - .L_105)


	//   ....[0]....
.L_105:
        /*002c*/ 	.word	0x00000010


	//----- nvinfo : EIATTR_MAX_THREADS
	.align		4
.L_106:
        /*0030*/ 	.byte	0x04, 0x05
        /*0032*/ 	.short	(.L_108 - .L_107)
.L_107:
        /*0034*/ 	.word	0x00000080
        /*0038*/ 	.word	0x00000001
        /*003c*/ 	.word	0x00000001


	//----- nvinfo : EIATTR_CBANK_PARAM_SIZE
	.align		4
.L_108:
        /*0040*/ 	.byte	0x03, 0x19
        /*0042*/ 	.short	0x0418


	//----- nvinfo : EIATTR_PARAM_CBANK
	.align		4
        /*0044*/ 	.byte	0x04, 0x0a
        /*0046*/ 	.short	(.L_110 - .L_109)
	.align		4
.L_109:
        /*0048*/ 	.word	index@(.nv.constant0._ZN7cutlass13device_kernelIN5flash19enable_sm80_to_sm89INS1_16FlashAttnFwdSm80INS1_25CollectiveMainloopFwdSm80ILi4ELi1ELb0EN4cute5tupleIJNS5_1CILi128EEENS7_ILi48EEENS7_ILi96EEEEEELi96ENS_10bfloat16_tEfNS_4arch4Sm80ELb0ELb1ELb1ELb0ELb0ELb0ELb1ELb0EEENS1_21CollectiveEpilogueFwdINS6_IJS8_SA_S9_EEENS6_IJNS7_ILi1EEESI_SI_EEESC_SE_Li128ELb0ELb1ELb0ELb0EEENS1_19SingleTileSchedulerILb0ELb0ELb1ELi128EEEEEEEEEvNT_6ParamsE)
        /*004c*/ 	.short	0x0380
        /*004e*/ 	.short	0x0418


	//----- nvinfo : EIATTR_SW_WAR
	.align		4
.L_110:
        /*0050*/ 	.byte	0x04, 0x36
        /*0052*/ 	.short	(.L_112 - .L_111)
.L_111:
        /*0054*/ 	.word	0x00000008
.L_112:


//--------------------- .nv.info._ZN7cutlass13device_kernelIN5flash19enable_sm80_to_sm89INS1_16FlashAttnFwdSm80INS1_25CollectiveMainloopFwdSm80ILi4ELi1ELb0EN4cute5tupleIJNS5_1CILi128EEENS7_ILi48EEENS7_ILi96EEEEEELi96ENS_10bfloat16_tEfNS_4arch4Sm80ELb0ELb1ELb1ELb1ELb0ELb0ELb1ELb0EEENS1_21CollectiveEpilogueFwdINS6_IJS8_SA_S9_EEENS6_IJNS7_ILi1EEESI_SI_EEESC_SE_Li128ELb1ELb1ELb0ELb0EEENS1_19SingleTileSchedulerILb1ELb0ELb1ELi128EEEEEEEEEvNT_6ParamsE --------------------------
	.section	.nv.info._ZN7cutlass13device_kernelIN5flash19enable_sm80_to_sm89INS1_16FlashAttnFwdSm80INS1_25CollectiveMainloopFwdSm80ILi4ELi1ELb0EN4cute5tupleIJNS5_1CILi128EEENS7_ILi48EEENS7_ILi96EEEEEELi96ENS_10bfloat16_tEfNS_4arch4Sm80ELb0ELb1ELb1ELb1ELb0ELb0ELb1ELb0EEENS1_21CollectiveEpilogueFwdINS6_IJS8_SA_S9_EEENS6_IJNS7_ILi1EEESI_SI_EEESC_SE_Li128ELb1ELb1ELb0ELb0EEENS1_19SingleTileSchedulerILb1ELb0ELb1ELi128EEEEEEEEEvNT_6ParamsE,"",@"SHT_CUDA_INFO"
	.sectionflags	@""
	.align	4


	//----- nvinfo : EIATTR_CUDA_API_VERSION
	.align		4
        /*0000*/ 	.byte	0x04, 0x37
        /*0002*/ 	.short	(.L_114 - .L_113)
.L_113:
        /*0004*/ 	.word	0x00000082


	//----- nvinfo : EIATTR_KPARAM_INFO
	.align		4
.L_114:
        /*0008*/ 	.byte	0x04, 0x17
        /*000a*/ 	.short	(.L_116 - .L_115)
.L_115:
        /*000c*/ 	.word	0x00000000
        /*0010*/ 	.short	0x0000
        /*0012*/ 	.short	0x0000
        /*0014*/ 	.byte	0x00, 0xf0, 0x61, 0x10


	//----- nvinfo : EIATTR_SPARSE_MMA_MASK
	.align		4
.L_116:
        /*0018*/ 	.byte	0x03, 0x50
        /*001a*/ 	.short	0x0000


	//----- nvinfo : EIATTR_MAXREG_COUNT
	.align		4
        /*001c*/ 	.byte	0x03, 0x1b
        /*001e*/ 	.short	0x00ff


	//----- nvinfo : EIATTR_MERCURY_ISA_VERSION
	.align		4
        /*0020*/ 	.byte	0x03, 0x5f
        /*0022*/ 	.short	0x0101


	//----- nvinfo : EIATTR_VRC_CTA_INIT_COUNT
	.align		4
        /*0024*/ 	.byte	0x02, 0x4a
	.zero		1
	.zero		1


	//----- nvinfo : EIATTR_EXIT_INSTR_OFFSETS
	.align		4
        /*0028*/ 	.byte	0x04, 0x1c
        /*002a*/ 	.short	(.L_118 - .L_117)


	//   ....[0]....
.L_117:
        /*002c*/ 	.word	0x00000010


	//----- nvinfo : EIATTR_MAX_THREADS
	.align		4
.L_118:
        /*0030*/ 	.byte	0x04, 0x05
        /*0032*/ 	.short	(.L_120 - .L_119)
.L_119:
        /*0034*/ 	.word	0x00000080
        /*0038*/ 	.word	0x00000001
        /*003c*/ 	.word	0x00000001


	//----- nvinfo : EIATTR_CBANK_PARAM_SIZE
	.align		4
.L_120:
        /*0040*/ 	.byte	0x03, 0x19
        /*0042*/ 	.short	0x0418


	//----- nvinfo : EIATTR_PARAM_CBANK
	.align		4
        /*0044*/ 	.byte	0x04, 0x0a
        /*0046*/ 	.short	(.L_122 - .L_121)
	.align		4
.L_121:
        /*0048*/ 	.word	index@(.nv.constant0._ZN7cutlass13device_kernelIN5flash19enable_sm80_to_sm89INS1_16FlashAttnFwdSm80INS1_25CollectiveMainloopFwdSm80ILi4ELi1ELb0EN4cute5tupleIJNS5_1CILi128EEENS7_ILi48EEENS7_ILi96EEEEEELi96ENS_10bfloat16_tEfNS_4arch4Sm80ELb0ELb1ELb1ELb1ELb0ELb0ELb1ELb0EEENS1_21CollectiveEpilogueFwdINS6_IJS8_SA_S9_EEENS6_IJNS7_ILi1EEESI_SI_EEESC_SE_Li128ELb1ELb1ELb0ELb0EEENS1_19SingleTileSchedulerILb1ELb0ELb1ELi128EEEEEEEEEvNT_6ParamsE)
        /*004c*/ 	.short	0x0380
        /*004e*/ 	.short	0x0418


	//----- nvinfo : EIATTR_SW_WAR
	.align		4
.L_122:
        /*0050*/ 	.byte	0x04, 0x36
        /*0052*/ 	.short	(.L_124 - .L_123)
.L_123:
        /*0054*/ 	.word	0x00000008
.L_124:


//--------------------- .nv.info._ZN7cutlass13device_kernelIN5flash19enable_sm80_to_sm89INS1_16FlashAttnFwdSm80INS1_25CollectiveMainloopFwdSm80ILi4ELi1ELb0EN4cute5tupleIJNS5_1CILi128EEENS7_ILi48EEENS7_ILi96EEEEEELi96ENS_10bfloat16_tEfNS_4arch4Sm80ELb0ELb1ELb1ELb1ELb0ELb1ELb1ELb0EEENS1_21CollectiveEpilogueFwdINS6_IJS8_SA_S9_EEENS6_IJNS7_ILi1EEESI_SI_EEESC_SE_Li128ELb1ELb1ELb0ELb0EEENS1_19SingleTileSchedulerILb1ELb0ELb1ELi128EEEEEEEEEvNT_6ParamsE --------------------------
	.section	.nv.info._ZN7cutlass13device_kernelIN5flash19enable_sm80_to_sm89INS1_16FlashAttnFwdSm80INS1_25CollectiveMainloopFwdSm80ILi4ELi1ELb0EN4cute5tupleIJNS5_1CILi128EEENS7_ILi48EEENS7_ILi96EEEEEELi96ENS_10bfloat16_tEfNS_4arch4Sm80ELb0ELb1ELb1ELb1ELb0ELb1ELb1ELb0EEENS1_21CollectiveEpilogueFwdINS6_IJS8_SA_S9_EEENS6_IJNS7_ILi1EEESI_SI_EEESC_SE_Li128ELb1ELb1ELb0ELb0EEENS1_19SingleTileSchedulerILb1ELb0ELb1ELi128EEEEEEEEEvNT_6ParamsE,"",@"SHT_CUDA_INFO"
	.sectionflags	@""
	.align	4


	//----- nvinfo : EIATTR_CUDA_API_VERSION
	.align		4
        /*0000*/ 	.byte	0x04, 0x37
        /*0002*/ 	.short	(.L_126 - .L_125)
.L_125:
        /*0004*/ 	.word	0x00000082


	//----- nvinfo : EIATTR_KPARAM_INFO
	.align		4
.L_126:
        /*0008*/ 	.byte	0x04, 0x17
        /*000a*/ 	.short	(.L_128 - .L_127)
.L_127:
        /*000c*/ 	.word	0x00000000
        /*0010*/ 	.short	0x0000
        /*0012*/ 	.short	0x0000
        /*0014*/ 	.byte	0x00, 0xf0, 0x61, 0x10


	//----- nvinfo : EIATTR_SPARSE_MMA_MASK
	.align		4
.L_128:
        /*0018*/ 	.byte	0x03, 0x50
        /*001a*/ 	.short	0x0000


	//----- nvinfo : EIATTR_MAXREG_COUNT
	.align		4
        /*001c*/ 	.byte	0x03, 0x1b
        /*001e*/ 	.short	0x00ff


	//----- nvinfo : EIATTR_MERCURY_ISA_VERSION
	.align		4
        /*0020*/ 	.byte	0x03, 0x5f
        /*0022*/ 	.short	0x0101


	//----- nvinfo : EIATTR_VRC_CTA_INIT_COUNT
	.align		4
        /*0024*/ 	.byte	0x02, 0x4a
	.zero		1
	.zero		1


	//----- nvinfo : EIATTR_EXIT_INSTR_OFFSETS
	.align		4
        /*0028*/ 	.byte	0x04, 0x1c
        /*002a*/ 	.short	(.L_130 - .L_129)


	//   ....[0]....
.L_129:
        /*002c*/ 	.word	0x00000010


	//----- nvinfo : EIATTR_MAX_THREADS
	.align		4
.L_130:
        /*0030*/ 	.byte	0x04, 0x05
        /*0032*/ 	.short	(.L_132 - .L_131)
.L_131:
        /*0034*/ 	.word	0x00000080
        /*0038*/ 	.word	0x00000001
        /*003c*/ 	.word	0x00000001


	//----- nvinfo : EIATTR_CBANK_PARAM_SIZE
	.align		4
.L_132:
        /*0040*/ 	.byte	0x03, 0x19
        /*0042*/ 	.short	0x0418


	//----- nvinfo : EIATTR_PARAM_CBANK
	.align		4
        /*0044*/ 	.byte	0x04, 0x0a
        /*0046*/ 	.short	(.L_134 - .L_133)
	.align		4
.L_133:
        /*0048*/ 	.word	index@(.nv.constant0._ZN7cutlass13device_kernelIN5flash19enable_sm80_to_sm89INS1_16FlashAttnFwdSm80INS1_25CollectiveMainloopFwdSm80ILi4ELi1ELb0EN4cute5tupleIJNS5_1CILi128EEENS7_ILi48EEENS7_ILi96EEEEEELi96ENS_10bfloat16_tEfNS_4arch4Sm80ELb0ELb1ELb1ELb1ELb0ELb1ELb1ELb0EEENS1_21CollectiveEpilogueFwdINS6_IJS8_SA_S9_EEENS6_IJNS7_ILi1EEESI_SI_EEESC_SE_Li128ELb1ELb1ELb0ELb0EEENS1_19SingleTileSchedulerILb1ELb0ELb1ELi128EEEEEEEEEvNT_6ParamsE)
        /*004c*/ 	.short	0x0380
        /*004e*/ 	.short	0x0418


	//----- nvinfo : EIATTR_SW_WAR
	.align		4
.L_134:
        /*0050*/ 	.byte	0x04, 0x36
        /*0052*/ 	.short	(.L_136 - .L_135)
.L_135:
        /*0054*/ 	.word	0x00000008
.L_136:


//--------------------- .nv.info._ZN7cutlass13device_kernelIN5flash19enable_sm80_to_sm89INS1_16FlashAttnFwdSm80INS1_25CollectiveMainloopFwdSm80ILi4ELi1ELb0EN4cute5tupleIJNS5_1CILi128EEENS7_ILi64EEENS7_ILi96EEEEEELi96ENS_10bfloat16_tEfNS_4arch4Sm80ELb1ELb0ELb1ELb0ELb0ELb0ELb1ELb0EEENS1_21CollectiveEpilogueFwdINS6_IJS8_SA_S9_EEENS6_IJNS7_ILi1EEESI_SI_EEESC_SE_Li128ELb0ELb1ELb0ELb0EEENS1_30DynamicPersistentTileSchedulerILi128ELi128ELb0ELb1ELb0EEEEEEEEEvNT_6ParamsE --------------------------
	.section	.nv.info._ZN7cutlass13device_kernelIN5flash19enable_sm80_to_sm89INS1_16FlashAttnFwdSm80INS1_25CollectiveMainloopFwdSm80ILi4ELi1ELb0EN4cute5tupleIJNS5_1CILi128EEENS7_ILi64EEENS7_ILi96EEEEEELi96ENS_10bfloat16_tEfNS_4arch4Sm80ELb1ELb0ELb1ELb0ELb0ELb0ELb1ELb0EEENS1_21CollectiveEpilogueFwdINS6_IJS8_SA_S9_EEENS6_IJNS7_ILi1EEESI_SI_EEESC_SE_Li128ELb0ELb1ELb0ELb0EEENS1_30DynamicPersistentTileSchedulerILi128ELi128ELb0ELb1ELb0EEEEEEEEEvNT_6ParamsE,"",@"SHT_CUDA_INFO"
	.sectionflags	@""
	.align	4


	//----- nvinfo : EIATTR_CUDA_API_VERSION
	.align		4
        /*0000*/ 	.byte	0x04, 0x37
        /*0002*/ 	.short	(.L_138 - .L_137)
.L_137:
        /*0004*/ 	.word	0x00000082


	//----- nvinfo : EIATTR_KPARAM_INFO
	.align		4
.L_138:
        /*0008*/ 	.byte	0x04, 0x17
        /*000a*/ 	.short	(.L_140 - .L_139)
.L_139:
        /*000c*/ 	.word	0x00000000
        /*0010*/ 	.short	0x0000
        /*0012*/ 	.short	0x0000
        /*0014*/ 	.byte	0x00, 0xf0, 0xa1, 0x10


	//----- nvinfo : EIATTR_SPARSE_MMA_MASK
	.align		4
.L_140:
        /*0018*/ 	.byte	0x03, 0x50
        /*001a*/ 	.short	0x0000


	//----- nvinfo : EIATTR_MAXREG_COUNT
	.align		4
        /*001c*/ 	.byte	0x03, 0x1b
        /*001e*/ 	.short	0x00ff


	//----- nvinfo : EIATTR_MERCURY_ISA_VERSION
	.align		4
        /*0020*/ 	.byte	0x03, 0x5f
        /*0022*/ 	.short	0x0101


	//----- nvinfo : EIATTR_VRC_CTA_INIT_COUNT
	.align		4
        /*0024*/ 	.byte	0x02, 0x4a
	.zero		1
	.zero		1


	//----- nvinfo : EIATTR_EXIT_INSTR_OFFSETS
	.align		4
        /*0028*/ 	.byte	0x04, 0x1c
        /*002a*/ 	.short	(.L_142 - .L_141)


	//   ....[0]....
.L_141:
        /*002c*/ 	.word	0x00000010


	//----- nvinfo : EIATTR_MAX_THREADS
	.align		4
.L_142:
        /*0030*/ 	.byte	0x04, 0x05
        /*0032*/ 	.short	(.L_144 - .L_143)
.L_143:
        /*0034*/ 	.word	0x00000080
        /*0038*/ 	.word	0x00000001
        /*003c*/ 	.word	0x00000001


	//----- nvinfo : EIATTR_CBANK_PARAM_SIZE
	.align		4
.L_144:
        /*0040*/ 	.byte	0x03, 0x19
        /*0042*/ 	.short	0x0428


	//----- nvinfo : EIATTR_PARAM_CBANK
	.align		4
        /*0044*/ 	.byte	0x04, 0x0a
        /*0046*/ 	.short	(.L_146 - .L_145)
	.align		4
.L_145:
        /*0048*/ 	.word	index@(.nv.constant0._ZN7cutlass13device_kernelIN5flash19enable_sm80_to_sm89INS1_16FlashAttnFwdSm80INS1_25CollectiveMainloopFwdSm80ILi4ELi1ELb0EN4cute5tupleIJNS5_1CILi128EEENS7_ILi64EEENS7_ILi96EEEEEELi96ENS_10bfloat16_tEfNS_4arch4Sm80ELb1ELb0ELb1ELb0ELb0ELb0ELb1ELb0EEENS1_21CollectiveEpilogueFwdINS6_IJS8_SA_S9_EEENS6_IJNS7_ILi1EEESI_SI_EEESC_SE_Li128ELb0ELb1ELb0ELb0EEENS1_30DynamicPersistentTileSchedulerILi128ELi128ELb0ELb1ELb0EEEEEEEEEvNT_6ParamsE)
        /*004c*/ 	.short	0x0380
        /*004e*/ 	.short	0x0428


	//----- nvinfo : EIATTR_SW_WAR
	.align		4
.L_146:
        /*0050*/ 	.byte	0x04, 0x36
        /*0052*/ 	.short	(.L_148 - .L_147)
.L_147:
        /*0054*/ 	.word	0x00000008
.L_148:


//--------------------- .nv.info._ZN7cutlass13device_kernelIN5flash19enable_sm80_to_sm89INS1_16FlashAttnFwdSm80INS1_25CollectiveMainloopFwdSm80ILi4ELi1ELb0EN4cute5tupleIJNS5_1CILi128EEENS7_ILi64EEENS7_ILi96EEEEEELi96ENS_10bfloat16_tEfNS_4arch4Sm80ELb1ELb0ELb1ELb1ELb0ELb0ELb1ELb0EEENS1_21CollectiveEpilogueFwdINS6_IJS8_SA_S9_EEENS6_IJNS7_ILi1EEESI_SI_EEESC_SE_Li128ELb1ELb1ELb0ELb0EEENS1_19SingleTileSchedulerILb1ELb0ELb1ELi128EEEEEEEEEvNT_6ParamsE --------------------------
	.section	.nv.info._ZN7cutlass13device_kernelIN5flash19enable_sm80_to_sm89INS1_16FlashAttnFwdSm80INS1_25CollectiveMainloopFwdSm80ILi4ELi1ELb0EN4cute5tupleIJNS5_1CILi128EEENS7_ILi64EEENS7_ILi96EEEEEELi96ENS_10bfloat16_tEfNS_4arch4Sm80ELb1ELb0ELb1ELb1ELb0ELb0ELb1ELb0EEENS1_21CollectiveEpilogueFwdINS6_IJS8_SA_S9_EEENS6_IJNS7_ILi1EEESI_SI_EEESC_SE_Li128ELb1ELb1ELb0ELb0EEENS1_19SingleTileSchedulerILb1ELb0ELb1ELi128EEEEEEEEEvNT_6ParamsE,"",@"SHT_CUDA_INFO"
	.sectionflags	@""
	.align	4


	//----- nvinfo : EIATTR_CUDA_API_VERSION
	.align		4
        /*0000*/ 	.byte	0x04, 0x37
        /*0002*/ 	.short	(.L_150 - .L_149)
.L_149:
        /*0004*/ 	.word	0x00000082


	//----- nvinfo : EIATTR_KPARAM_INFO
	.align		4
.L_150:
        /*0008*/ 	.byte	0x04, 0x17
        /*000a*/ 	.short	(.L_152 - .L_151)
.L_151:
        /*000c*/ 	.word	0x00000000
        /*0010*/ 	.short	0x0000
        /*0012*/ 	.short	0x0000
        /*0014*/ 	.byte	0x00, 0xf0, 0x61, 0x10


	//----- nvinfo : EIATTR_SPARSE_MMA_MASK
	.align		4
.L_152:
        /*0018*/ 	.byte	0x03, 0x50
        /*001a*/ 	.short	0x0000


	//----- nvinfo : EIATTR_MAXREG_COUNT
	.align		4
        /*001c*/ 	.byte	0x03, 0x1b
        /*001e*/ 	.short	0x00ff


	//----- nvinfo : EIATTR_MERCURY_ISA_VERSION
	.align		4
        /*0020*/ 	.byte	0x03, 0x5f
        /*0022*/ 	.short	0x0101


	//----- nvinfo : EIATTR_VRC_CTA_INIT_COUNT
	.align		4
        /*0024*/ 	.byte	0x02, 0x4a
	.zero		1
	.zero		1


	//----- nvinfo : EIATTR_EXIT_INSTR_OFFSETS
	.align		4
        /*0028*/ 	.byte	0x04, 0x1c
        /*002a*/ 	.short	(.L_154 - .L_153)


	//   ....[0]....
.L_153:
        /*002c*/ 	.word	0x00000010


	//----- nvinfo : EIATTR_MAX_THREADS
	.align		4
.L_154:
        /*0030*/ 	.byte	0x04, 0x05
        /*0032*/ 	.short	(.L_156 - .L_155)
.L_155:
        /*0034*/ 	.word	0x00000080
        /*0038*/ 	.word	0x00000001
        /*003c*/ 	.word	0x00000001


	//----- nvinfo : EIATTR_CBANK_PARAM_SIZE
	.align		4
.L_156:
        /*0040*/ 	.byte	0x03, 0x19
        /*0042*/ 	.short	0x0418


	//----- nvinfo : EIATTR_PARAM_CBANK
	.align		4
        /*0044*/ 	.byte	0x04, 0x0a
        /*0046*/ 	.short	(.L_158 - .L_157)
	.align		4
.L_157:
        /*0048*/ 	.word	index@(.nv.constant0._ZN7cutlass13device_kernelIN5flash19enable_sm80_to_sm89INS1_16FlashAttnFwdSm80INS1_25CollectiveMainloopFwdSm80ILi4ELi1ELb0EN4cute5tupleIJNS5_1CILi128EEENS7_ILi64EEENS7_ILi96EEEEEELi96ENS_10bfloat16_tEfNS_4arch4Sm80ELb1ELb0ELb1ELb1ELb0ELb0ELb1ELb0EEENS1_21CollectiveEpilogueFwdINS6_IJS8_SA_S9_EEENS6_IJNS7_ILi1EEESI_SI_EEESC_SE_Li128ELb1ELb1ELb0ELb0EEENS1_19SingleTileSchedulerILb1ELb0ELb1ELi128EEEEEEEEEvNT_6ParamsE)
        /*004c*/ 	.short	0x0380
        /*004e*/ 	.short	0x0418


	//----- nvinfo : EIATTR_SW_WAR
	.align		4
.L_158:
        /*0050*/ 	.byte	0x04, 0x36
        /*0052*/ 	.short	(.L_160 - .L_159)
.L_159:
        /*0054*/ 	.word	0x00000008
.L_160:


//--------------------- .nv.info._ZN7cutlass13device_kernelIN5flash19enable_sm80_to_sm89INS1_16FlashAttnFwdSm80INS1_25CollectiveMainloopFwdSm80ILi4ELi1ELb0EN4cute5tupleIJNS5_1CILi128EEENS7_ILi64EEENS7_ILi96EEEEEELi96ENS_10bfloat16_tEfNS_4arch4Sm80ELb1ELb0ELb1ELb1ELb0ELb1ELb1ELb0EEENS1_21CollectiveEpilogueFwdINS6_IJS8_SA_S9_EEENS6_IJNS7_ILi1EEESI_SI_EEESC_SE_Li128ELb1ELb1ELb0ELb0EEENS1_19SingleTileSchedulerILb1ELb0ELb1ELi128EEEEEEEEEvNT_6ParamsE --------------------------
	.section	.nv.info._ZN7cutlass13device_kernelIN5flash19enable_sm80_to_sm89INS1_16FlashAttnFwdSm80INS1_25CollectiveMainloopFwdSm80ILi4ELi1ELb0EN4cute5tupleIJNS5_1CILi128EEENS7_ILi64EEENS7_ILi96EEEEEELi96ENS_10bfloat16_tEfNS_4arch4Sm80ELb1ELb0ELb1ELb1ELb0ELb1ELb1ELb0EEENS1_21CollectiveEpilogueFwdINS6_IJS8_SA_S9_EEENS6_IJNS7_ILi1EEESI_SI_EEESC_SE_Li128ELb1ELb1ELb0ELb0EEENS1_19SingleTileSchedulerILb1ELb0ELb1ELi128EEEEEEEEEvNT_6ParamsE,"",@"SHT_CUDA_INFO"
	.sectionflags	@""
	.align	4


	//----- nvinfo : EIATTR_CUDA_API_VERSION
	.align		4
        /*0000*/ 	.byte	0x04, 0x37
        /*0002*/ 	.short	(.L_162 - .L_161)
.L_161:
        /*0004*/ 	.word	0x00000082


	//----- nvinfo : EIATTR_KPARAM_INFO
	.align		4
.L_162:
        /*0008*/ 	.byte	0x04, 0x17
        /*000a*/ 	.short	(.L_164 - .L_163)
.L_163:
        /*000c*/ 	.word	0x00000000
        /*0010*/ 	.short	0x0000
        /*0012*/ 	.short	0x0000
        /*0014*/ 	.byte	0x00, 0xf0, 0x61, 0x10


	//----- nvinfo : EIATTR_SPARSE_MMA_MASK
	.align		4
.L_164:
        /*0018*/ 	.byte	0x03, 0x50
        /*001a*/ 	.short	0x0000


	//----- nvinfo : EIATTR_MAXREG_COUNT
	.align		4
        /*001c*/ 	.byte	0x03, 0x1b
        /*001e*/ 	.short	0x00ff


	//----- nvinfo : EIATTR_MERCURY_ISA_VERSION
	.align		4
        /*0020*/ 	.byte	0x03, 0x5f
        /*0022*/ 	.short	0x0101


	//----- nvinfo : EIATTR_VRC_CTA_INIT_COUNT
	.align		4
        /*0024*/ 	.byte	0x02, 0x4a
	.zero		1
	.zero		1


	//----- nvinfo : EIATTR_EXIT_INSTR_OFFSETS
	.align		4
        /*0028*/ 	.byte	0x04, 0x1c
        /*002a*/ 	.short	(.L_166 - .L_165)


	//   ....[0]....
.L_165:
        /*002c*/ 	.word	0x00000010


	//----- nvinfo : EIATTR_MAX_THREADS
	.align		4
.L_166:
        /*0030*/ 	.byte	0x04, 0x05
        /*0032*/ 	.short	(.L_168 - .L_167)
.L_167:
        /*0034*/ 	.word	0x00000080
        /*0038*/ 	.word	0x00000001
        /*003c*/ 	.word	0x00000001


	//----- nvinfo : EIATTR_CBANK_PARAM_SIZE
	.align		4
.L_168:
        /*0040*/ 	.byte	0x03, 0x19
        /*0042*/ 	.short	0x0418


	//----- nvinfo : EIATTR_PARAM_CBANK
	.align		4
        /*0044*/ 	.byte	0x04, 0x0a
        /*0046*/ 	.short	(.L_170 - .L_169)
	.align		4
.L_169:
        /*0048*/ 	.word	index@(.nv.constant0._ZN7cutlass13device_kernelIN5flash19enable_sm80_to_sm89INS1_16FlashAttnFwdSm80INS1_25CollectiveMainloopFwdSm80ILi4ELi1ELb0EN4cute5tupleIJNS5_1CILi128EEENS7_ILi64EEENS7_ILi96EEEEEELi96ENS_10bfloat16_tEfNS_4arch4Sm80ELb1ELb0ELb1ELb1ELb0ELb1ELb1ELb0EEENS1_21CollectiveEpilogueFwdINS6_IJS8_SA_S9_EEENS6_IJNS7_ILi1EEESI_SI_EEESC_SE_Li128ELb1ELb1ELb0ELb0EEENS1_19SingleTileSchedulerILb1ELb0ELb1ELi128EEEEEEEEEvNT_6ParamsE)
        /*004c*/ 	.short	0x0380
        /*004e*/ 	.short	0x0418


	//----- nvinfo : EIATTR_SW_WAR
	.align		4
.L_170:
        /*0050*/ 	.byte	0x04, 0x36
        /*0052*/ 	.short	(.L_172 - .L_171)
.L_171:
        /*0054*/ 	.word	0x00000008
.L_172:


//--------------------- .nv.callgraph             --------------------------
	.section	.nv.callgraph,"",@"SHT_CUDA_CALLGRAPH"
	.align	4
	.sectionentsize	8
	.align		4
        /*0000*/ 	.word	0x00000000
	.align		4
        /*0004*/ 	.word	0xffffffff
	.align		4
        /*0008*/ 	.word	0x00000000
	.align		4
        /*000c*/ 	.word	0xfffffffe
	.align		4
        /*0010*/ 	.word	0x00000000
	.align		4
        /*0014*/ 	.word	0xfffffffd
	.align		4
        /*0018*/ 	.word	0x00000000
	.align		4
        /*001c*/ 	.word	0xfffffffc


//--------------------- .nv.constant4             --------------------------
	.section	.nv.constant4,"a",@progbits
	.align	8
	.align		8
.nv.constant4:
        /*0000*/ 	.dword	_ZN73_INTERNAL_4732254a_37_flash_fwd_hdim96_bf16_softcap_sm80_cu_744032ad_37674cuda3std3__45__cpo5beginE
	.align		8
        /*0008*/ 	.dword	_ZN73_INTERNAL_4732254a_37_flash_fwd_hdim96_bf16_softcap_sm80_cu_744032ad_37674cuda3std3__45__cpo3endE
	.align		8
        /*0010*/ 	.dword	_ZN73_INTERNAL_4732254a_37_flash_fwd_hdim96_bf16_softcap_sm80_cu_744032ad_37674cuda3std3__45__cpo6cbeginE
	.align		8
        /*0018*/ 	.dword	_ZN73_INTERNAL_4732254a_37_flash_fwd_hdim96_bf16_softcap_sm80_cu_744032ad_37674cuda3std3__45__cpo4cendE
	.align		8
        /*0020*/ 	.dword	_ZN73_INTERNAL_4732254a_37_flash_fwd_hdim96_bf16_softcap_sm80_cu_744032ad_37674cuda3std3__475_GLOBAL__N__4732254a_37_flash_fwd_hdim96_bf16_softcap_sm80_cu_744032ad_37676ignoreE
	.align		8
        /*0028*/ 	.dword	_ZN73_INTERNAL_4732254a_37_flash_fwd_hdim96_bf16_softcap_sm80_cu_744032ad_37674cuda3std3__419piecewise_constructE
	.align		8
        /*0030*/ 	.dword	_ZN73_INTERNAL_4732254a_37_flash_fwd_hdim96_bf16_softcap_sm80_cu_744032ad_37674cuda3std3__48in_placeE
	.align		8
        /*0038*/ 	.dword	_ZN73_INTERNAL_4732254a_37_flash_fwd_hdim96_bf16_softcap_sm80_cu_744032ad_37674cuda3std6ranges3__45__cpo4swapE
	.align		8
        /*0040*/ 	.dword	_ZN73_INTERNAL_4732254a_37_flash_fwd_hdim96_bf16_softcap_sm80_cu_744032ad_37674cuda3std6ranges3__45__cpo9iter_moveE
	.align		8
        /*0048*/ 	.dword	_ZN73_INTERNAL_4732254a_37_flash_fwd_hdim96_bf16_softcap_sm80_cu_744032ad_37674cute7productE
	.align		8
        /*0050*/ 	.dword	_ZN73_INTERNAL_4732254a_37_flash_fwd_hdim96_bf16_softcap_sm80_cu_744032ad_37674cute1_E


//--------------------- .text._ZN7cutlass13device_kernelIN5flash19enable_sm80_to_sm89INS1_16FlashAttnFwdSm80INS1_25CollectiveMainloopFwdSm80ILi4ELi1ELb0EN4cute5tupleIJNS5_1CILi128EEENS7_ILi64EEENS7_ILi96EEEEEELi96ENS_10bfloat16_tEfNS_4arch4Sm80ELb0ELb0ELb1ELb0ELb0ELb0ELb1ELb0EEENS1_21CollectiveEpilogueFwdINS6_IJS8_SA_S9_EEENS6_IJNS7_ILi1EEESI_SI_EEESC_SE_Li128ELb0ELb1ELb0ELb0EEENS1_19SingleTileSchedulerILb0ELb0ELb1ELi128EEEEEEEEEvNT_6ParamsE --------------------------
	.section	.text._ZN7cutlass13device_kernelIN5flash19enable_sm80_to_sm89INS1_16FlashAttnFwdSm80INS1_25CollectiveMainloopFwdSm80ILi4ELi1ELb0EN4cute5tupleIJNS5_1CILi128EEENS7_ILi64EEENS7_ILi96EEEEEELi96ENS_10bfloat16_tEfNS_4arch4Sm80ELb0ELb0ELb1ELb0ELb0ELb0ELb1ELb0EEENS1_21CollectiveEpilogueFwdINS6_IJS8_SA_S9_EEENS6_IJNS7_ILi1EEESI_SI_EEESC_SE_Li128ELb0ELb1ELb0ELb0EEENS1_19SingleTileSchedulerILb0ELb0ELb1ELi128EEEEEEEEEvNT_6ParamsE,"ax",@progbits
	.align	128
.text._ZN7cutlass13device_kernelIN5flash19enable_sm80_to_sm89INS1_16FlashAttnFwdSm80INS1_25CollectiveMainloopFwdSm80ILi4ELi1ELb0EN4cute5tupleIJNS5_1CILi128EEENS7_ILi64EEENS7_ILi96EEEEEELi96ENS_10bfloat16_tEfNS_4arch4Sm80ELb0ELb0ELb1ELb0ELb0ELb0ELb1ELb0EEENS1_21CollectiveEpilogueFwdINS6_IJS8_SA_S9_EEENS6_IJNS7_ILi1EEESI_SI_EEESC_SE_Li128ELb0ELb1ELb0ELb0EEENS1_19SingleTileSchedulerILb0ELb0ELb1ELi128EEEEEEEEEvNT_6ParamsE:
        .type           _ZN7cutlass13device_kernelIN5flash19enable_sm80_to_sm89INS1_16FlashAttnFwdSm80INS1_25CollectiveMainloopFwdSm80ILi4ELi1ELb0EN4cute5tupleIJNS5_1CILi128EEENS7_ILi64EEENS7_ILi96EEEEEELi96ENS_10bfloat16_tEfNS_4arch4Sm80ELb0ELb0ELb1ELb0ELb0ELb0ELb1ELb0EEENS1_21CollectiveEpilogueFwdINS6_IJS8_SA_S9_EEENS6_IJNS7_ILi1EEESI_SI_EEESC_SE_Li128ELb0ELb1ELb0ELb0EEENS1_19SingleTileSchedulerILb0ELb0ELb1ELi128EEEEEEEEEvNT_6ParamsE,@function
        .size           _ZN7cutlass13device_kernelIN5flash19enable_sm80_to_sm89INS1_16FlashAttnFwdSm80INS1_25CollectiveMainloopFwdSm80ILi4ELi1ELb0EN4cute5tupleIJNS5_1CILi128EEENS7_ILi64EEENS7_ILi96EEEEEELi96ENS_10bfloat16_tEfNS_4arch4Sm80ELb0ELb0ELb1ELb0ELb0ELb0ELb1ELb0EEENS1_21CollectiveEpilogueFwdINS6_IJS8_SA_S9_EEENS6_IJNS7_ILi1EEESI_SI_EEESC_SE_Li128ELb0ELb1ELb0ELb0EEENS1_19SingleTileSchedulerILb0ELb0ELb1ELi128EEEEEEEEEvNT_6ParamsE,(.L_x_9 - _ZN7cutlass13device_kernelIN5flash19enable_sm80_to_sm89INS1_16FlashAttnFwdSm80INS1_25CollectiveMainloopFwdSm80ILi4ELi1ELb0EN4cute5tupleIJNS5_1CILi128EEENS7_ILi64EEENS7_ILi96EEEEEELi96ENS_10bfloat16_tEfNS_4arch4Sm80ELb0ELb0ELb1ELb0ELb0ELb0ELb1ELb0EEENS1_21CollectiveEpilogueFwdINS6_IJS8_SA_S9_EEENS6_IJNS7_ILi1EEESI_SI_EEESC_SE_Li128ELb0ELb1ELb0ELb0EEENS1_19SingleTileSchedulerILb0ELb0ELb1ELi128EEEEEEEEEvNT_6ParamsE)
        .other          _ZN7cutlass13device_kernelIN5flash19enable_sm80_to_sm89INS1_16FlashAttnFwdSm80INS1_25CollectiveMainloopFwdSm80ILi4ELi1ELb0EN4cute5tupleIJNS5_1CILi128EEENS7_ILi64EEENS7_ILi96EEEEEELi96ENS_10bfloat16_tEfNS_4arch4Sm80ELb0ELb0ELb1ELb0ELb0ELb0ELb1ELb0EEENS1_21CollectiveEpilogueFwdINS6_IJS8_SA_S9_EEENS6_IJNS7_ILi1EEESI_SI_EEESC_SE_Li128ELb0ELb1ELb0ELb0EEENS1_19SingleTileSchedulerILb0ELb0ELb1ELi128EEEEEEEEEvNT_6ParamsE,@"STO_CUDA_ENTRY STV_DEFAULT"
_ZN7cutlass13device_kernelIN5flash19enable_sm80_to_sm89INS1_16FlashAttnFwdSm80INS1_25CollectiveMainloopFwdSm80ILi4ELi1ELb0EN4cute5tupleIJNS5_1CILi128EEENS7_ILi64EEENS7_ILi96EEEEEELi96ENS_10bfloat16_tEfNS_4arch4Sm80ELb0ELb0ELb1ELb0ELb0ELb0ELb1ELb0EEENS1_21CollectiveEpilogueFwdINS6_IJS8_SA_S9_EEENS6_IJNS7_ILi1EEESI_SI_EEESC_SE_Li128ELb0ELb1ELb0ELb0EEENS1_19SingleTileSchedulerILb0ELb0ELb1ELi128EEEEEEEEEvNT_6ParamsE:
[----:B------:R-:W-:Y:S01]  /*0000*/  LDC R1, c[0x0][0x37c] ;  /* 0x0000df00ff017b82 */ /* 0x000fe20000000800 */
[----:B------:R-:W-:Y:S05]  /*0010*/  EXIT ;  /* 0x000000000000794d */ /* 0x000fea0003800000 */
.L_x_0:
[----:B------:R-:W-:-:S00]  /*0020*/  BRA `(.L_x_0) ;  /* 0xfffffffc00fc7947 */ /* 0x000fc0000383ffff */
[----:B------:R-:W-:-:S00]  /*0030*/  NOP ;  /* 0x0000000000007918 */ /* 0x000fc00000000000 */
        /* <DEDUP_REMOVED lines=12> */
.L_x_9:


//--------------------- .text._ZN7cutlass13device_kernelIN5flash19enable_sm80_to_sm89INS1_16FlashAttnFwdSm80INS1_25CollectiveMainloopFwdSm80ILi4ELi1ELb0EN4cute5tupleIJNS5_1CILi128EEENS7_ILi64EEENS7_ILi96EEEEEELi96ENS_10bfloat16_tEfNS_4arch4Sm80ELb0ELb0ELb1ELb1ELb0ELb0ELb1ELb0EEENS1_21CollectiveEpilogueFwdINS6_IJS8_SA_S9_EEENS6_IJNS7_ILi1EEESI_SI_EEESC_SE_Li128ELb1ELb1ELb0ELb0EEENS1_19SingleTileSchedulerILb1ELb0ELb1ELi128EEEEEEEEEvNT_6ParamsE --------------------------
	.section	.text._ZN7cutlass13device_kernelIN5flash19enable_sm80_to_sm89INS1_16FlashAttnFwdSm80INS1_25CollectiveMainloopFwdSm80ILi4ELi1ELb0EN4cute5tupleIJNS5_1CILi128EEENS7_ILi64EEENS7_ILi96EEEEEELi96ENS_10bfloat16_tEfNS_4arch4Sm80ELb0ELb0ELb1ELb1ELb0ELb0ELb1ELb0EEENS1_21CollectiveEpilogueFwdINS6_IJS8_SA_S9_EEENS6_IJNS7_ILi1EEESI_SI_EEESC_SE_Li128ELb1ELb1ELb0ELb0EEENS1_19SingleTileSchedulerILb1ELb0ELb1ELi128EEEEEEEEEvNT_6ParamsE,"ax",@progbits
	.align	128
.text._ZN7cutlass13device_kernelIN5flash19enable_sm80_to_sm89INS1_16FlashAttnFwdSm80INS1_25CollectiveMainloopFwdSm80ILi4ELi1ELb0EN4cute5tupleIJNS5_1CILi128EEENS7_ILi64EEENS7_ILi96EEEEEELi96ENS_10bfloat16_tEfNS_4arch4Sm80ELb0ELb0ELb1ELb1ELb0ELb0ELb1ELb0EEENS1_21CollectiveEpilogueFwdINS6_IJS8_SA_S9_EEENS6_IJNS7_ILi1EEESI_SI_EEESC_SE_Li128ELb1ELb1ELb0ELb0EEENS1_19SingleTileSchedulerILb1ELb0ELb1ELi128EEEEEEEEEvNT_6ParamsE:
        .type           _ZN7cutlass13device_kernelIN5flash19enable_sm80_to_sm89INS1_16FlashAttnFwdSm80INS1_25CollectiveMainloopFwdSm80ILi4ELi1ELb0EN4cute5tupleIJNS5_1CILi128EEENS7_ILi64EEENS7_ILi96EEEEEELi96ENS_10bfloat16_tEfNS_4arch4Sm80ELb0ELb0ELb1ELb1ELb0ELb0ELb1ELb0EEENS1_21CollectiveEpilogueFwdINS6_IJS8_SA_S9_EEENS6_IJNS7_ILi1EEESI_SI_EEESC_SE_Li128ELb1ELb1ELb0ELb0EEENS1_19SingleTileSchedulerILb1ELb0ELb1ELi128EEEEEEEEEvNT_6ParamsE,@function
        .size           _ZN7cutlass13device_kernelIN5flash19enable_sm80_to_sm89INS1_16FlashAttnFwdSm80INS1_25CollectiveMainloopFwdSm80ILi4ELi1ELb0EN4cute5tupleIJNS5_1CILi128EEENS7_ILi64EEENS7_ILi96EEEEEELi96ENS_10bfloat16_tEfNS_4arch4Sm80ELb0ELb0ELb1ELb1ELb0ELb0ELb1ELb0EEENS1_21CollectiveEpilogueFwdINS6_IJS8_SA_S9_EEENS6_IJNS7_ILi1EEESI_SI_EEESC_SE_Li128ELb1ELb1ELb0ELb0EEENS1_19SingleTileSchedulerILb1ELb0ELb1ELi128EEEEEEEEEvNT_6ParamsE,(.L_x_10 - _ZN7cutlass13device_kernelIN5flash19enable_sm80_to_sm89INS1_16FlashAttnFwdSm80INS1_25CollectiveMainloopFwdSm80ILi4ELi1ELb0EN4cute5tupleIJNS5_1CILi128EEENS7_ILi64EEENS7_ILi96EEEEEELi96ENS_10bfloat16_tEfNS_4arch4Sm80ELb0ELb0ELb1ELb1ELb0ELb0ELb1ELb0EEENS1_21CollectiveEpilogueFwdINS6_IJS8_SA_S9_EEENS6_IJNS7_ILi1EEESI_SI_EEESC_SE_Li128ELb1ELb1ELb0ELb0EEENS1_19SingleTileSchedulerILb1ELb0ELb1ELi128EEEEEEEEEvNT_6ParamsE)
        .other          _ZN7cutlass13device_kernelIN5flash19enable_sm80_to_sm89INS1_16FlashAttnFwdSm80INS1_25CollectiveMainloopFwdSm80ILi4ELi1ELb0EN4cute5tupleIJNS5_1CILi128EEENS7_ILi64EEENS7_ILi96EEEEEELi96ENS_10bfloat16_tEfNS_4arch4Sm80ELb0ELb0ELb1ELb1ELb0ELb0ELb1ELb0EEENS1_21CollectiveEpilogueFwdINS6_IJS8_SA_S9_EEENS6_IJNS7_ILi1EEESI_SI_EEESC_SE_Li128ELb1ELb1ELb0ELb0EEENS1_19SingleTileSchedulerILb1ELb0ELb1ELi128EEEEEEEEEvNT_6ParamsE,@"STO_CUDA_ENTRY STV_DEFAULT"
_ZN7cutlass13device_kernelIN5flash19enable_sm80_to_sm89INS1_16FlashAttnFwdSm80INS1_25CollectiveMainloopFwdSm80ILi4ELi1ELb0EN4cute5tupleIJNS5_1CILi128EEENS7_ILi64EEENS7_ILi96EEEEEELi96ENS_10bfloat16_tEfNS_4arch4Sm80ELb0ELb0ELb1ELb1ELb0ELb0ELb1ELb0EEENS1_21CollectiveEpilogueFwdINS6_IJS8_SA_S9_EEENS6_IJNS7_ILi1EEESI_SI_EEESC_SE_Li128ELb1ELb1ELb0ELb0EEENS1_19SingleTileSchedulerILb1ELb0ELb1ELi128EEEEEEEEEvNT_6ParamsE:
[----:B------:R-:W-:Y:S01]  /*0000*/  LDC R1, c[0x0][0x37c] ;  /* 0x0000df00ff017b82 */ /* 0x000fe20000000800 */
[----:B------:R-:W-:Y:S05]  /*0010*/  EXIT ;  /* 0x000000000000794d */ /* 0x000fea0003800000 */
.L_x_1:
        /* <DEDUP_REMOVED lines=14> */
.L_x_10:


//--------------------- .text._ZN7cutlass13device_kernelIN5flash19enable_sm80_to_sm89INS1_16FlashAttnFwdSm80INS1_25CollectiveMainloopFwdSm80ILi4ELi1ELb0EN4cute5tupleIJNS5_1CILi128EEENS7_ILi64EEENS7_ILi96EEEEEELi96ENS_10bfloat16_tEfNS_4arch4Sm80ELb0ELb0ELb1ELb1ELb0ELb1ELb1ELb0EEENS1_21CollectiveEpilogueFwdINS6_IJS8_SA_S9_EEENS6_IJNS7_ILi1EEESI_SI_EEESC_SE_Li128ELb1ELb1ELb0ELb0EEENS1_19SingleTileSchedulerILb1ELb0ELb1ELi128EEEEEEEEEvNT_6ParamsE --------------------------
	.section	.text._ZN7cutlass13device_kernelIN5flash19enable_sm80_to_sm89INS1_16FlashAttnFwdSm80INS1_25CollectiveMainloopFwdSm80ILi4ELi1ELb0EN4cute5tupleIJNS5_1CILi128EEENS7_ILi64EEENS7_ILi96EEEEEELi96ENS_10bfloat16_tEfNS_4arch4Sm80ELb0ELb0ELb1ELb1ELb0ELb1ELb1ELb0EEENS1_21CollectiveEpilogueFwdINS6_IJS8_SA_S9_EEENS6_IJNS7_ILi1EEESI_SI_EEESC_SE_Li128ELb1ELb1ELb0ELb0EEENS1_19SingleTileSchedulerILb1ELb0ELb1ELi128EEEEEEEEEvNT_6ParamsE,"ax",@progbits
	.align	128
.text._ZN7cutlass13device_kernelIN5flash19enable_sm80_to_sm89INS1_16FlashAttnFwdSm80INS1_25CollectiveMainloopFwdSm80ILi4ELi1ELb0EN4cute5tupleIJNS5_1CILi128EEENS7_ILi64EEENS7_ILi96EEEEEELi96ENS_10bfloat16_tEfNS_4arch4Sm80ELb0ELb0ELb1ELb1ELb0ELb1ELb1ELb0EEENS1_21CollectiveEpilogueFwdINS6_IJS8_SA_S9_EEENS6_IJNS7_ILi1EEESI_SI_EEESC_SE_Li128ELb1ELb1ELb0ELb0EEENS1_19SingleTileSchedulerILb1ELb0ELb1ELi128EEEEEEEEEvNT_6ParamsE:
        .type           _ZN7cutlass13device_kernelIN5flash19enable_sm80_to_sm89INS1_16FlashAttnFwdSm80INS1_25CollectiveMainloopFwdSm80ILi4ELi1ELb0EN4cute5tupleIJNS5_1CILi128EEENS7_ILi64EEENS7_ILi96EEEEEELi96ENS_10bfloat16_tEfNS_4arch4Sm80ELb0ELb0ELb1ELb1ELb0ELb1ELb1ELb0EEENS1_21CollectiveEpilogueFwdINS6_IJS8_SA_S9_EEENS6_IJNS7_ILi1EEESI_SI_EEESC_SE_Li128ELb1ELb1ELb0ELb0EEENS1_19SingleTileSchedulerILb1ELb0ELb1ELi128EEEEEEEEEvNT_6ParamsE,@function
        .size           _ZN7cutlass13device_kernelIN5flash19enable_sm80_to_sm89INS1_16FlashAttnFwdSm80INS1_25CollectiveMainloopFwdSm80ILi4ELi1ELb0EN4cute5tupleIJNS5_1CILi128EEENS7_ILi64EEENS7_ILi96EEEEEELi96ENS_10bfloat16_tEfNS_4arch4Sm80ELb0ELb0ELb1ELb1ELb0ELb1ELb1ELb0EEENS1_21CollectiveEpilogueFwdINS6_IJS8_SA_S9_EEENS6_IJNS7_ILi1EEESI_SI_EEESC_SE_Li128ELb1ELb1ELb0ELb0EEENS1_19SingleTileSchedulerILb1ELb0ELb1ELi128EEEEEEEEEvNT_6ParamsE,(.L_x_11 - _ZN7cutlass13device_kernelIN5flash19enable_sm80_to_sm89INS1_16FlashAttnFwdSm80INS1_25CollectiveMainloopFwdSm80ILi4ELi1ELb0EN4cute5tupleIJNS5_1CILi128EEENS7_ILi64EEENS7_ILi96EEEEEELi96ENS_10bfloat16_tEfNS_4arch4Sm80ELb0ELb0ELb1ELb1ELb0ELb1ELb1ELb0EEENS1_21CollectiveEpilogueFwdINS6_IJS8_SA_S9_EEENS6_IJNS7_ILi1EEESI_SI_EEESC_SE_Li128ELb1ELb1ELb0ELb0EEENS1_19SingleTileSchedulerILb1ELb0ELb1ELi128EEEEEEEEEvNT_6ParamsE)
        .other          _ZN7cutlass13device_kernelIN5flash19enable_sm80_to_sm89INS1_16FlashAttnFwdSm80INS1_25CollectiveMainloopFwdSm80ILi4ELi1ELb0EN4cute5tupleIJNS5_1CILi128EEENS7_ILi64EEENS7_ILi96EEEEEELi96ENS_10bfloat16_tEfNS_4arch4Sm80ELb0ELb0ELb1ELb1ELb0ELb1ELb1ELb0EEENS1_21CollectiveEpilogueFwdINS6_IJS8_SA_S9_EEENS6_IJNS7_ILi1EEESI_SI_EEESC_SE_Li128ELb1ELb1ELb0ELb0EEENS1_19SingleTileSchedulerILb1ELb0ELb1ELi128EEEEEEEEEvNT_6ParamsE,@"STO_CUDA_ENTRY STV_DEFAULT"
_ZN7cutlass13device_kernelIN5flash19enable_sm80_to_sm89INS1_16FlashAttnFwdSm80INS1_25CollectiveMainloopFwdSm80ILi4ELi1ELb0EN4cute5tupleIJNS5_1CILi128EEENS7_ILi64EEENS7_ILi96EEEEEELi96ENS_10bfloat16_tEfNS_4arch4Sm80ELb0ELb0ELb1ELb1ELb0ELb1ELb1ELb0EEENS1_21CollectiveEpilogueFwdINS6_IJS8_SA_S9_EEENS6_IJNS7_ILi1EEESI_SI_EEESC_SE_Li128ELb1ELb1ELb0ELb0EEENS1_19SingleTileSchedulerILb1ELb0ELb1ELi128EEEEEEEEEvNT_6ParamsE:
[----:B------:R-:W-:Y:S01]  /*0000*/  LDC R1, c[0x0][0x37c] ;  /* 0x0000df00ff017b82 */ /* 0x000fe20000000800 */
[----:B------:R-:W-:Y:S05]  /*0010*/  EXIT ;  /* 0x000000000000794d */ /* 0x000fea0003800000 */
.L_x_2:
        /* <DEDUP_REMOVED lines=14> */
.L_x_11:


//--------------------- .text._ZN7cutlass13device_kernelIN5flash19enable_sm80_to_sm89INS1_16FlashAttnFwdSm80INS1_25CollectiveMainloopFwdSm80ILi4ELi1ELb0EN4cute5tupleIJNS5_1CILi128EEENS7_ILi48EEENS7_ILi96EEEEEELi96ENS_10bfloat16_tEfNS_4arch4Sm80ELb0ELb1ELb1ELb0ELb0ELb0ELb1ELb0EEENS1_21CollectiveEpilogueFwdINS6_IJS8_SA_S9_EEENS6_IJNS7_ILi1EEESI_SI_EEESC_SE_Li128ELb0ELb1ELb0ELb0EEENS1_19SingleTileSchedulerILb0ELb0ELb1ELi128EEEEEEEEEvNT_6ParamsE --------------------------
	.section	.text._ZN7cutlass13device_kernelIN5flash19enable_sm80_to_sm89INS1_16FlashAttnFwdSm80INS1_25CollectiveMainloopFwdSm80ILi4ELi1ELb0EN4cute5tupleIJNS5_1CILi128EEENS7_ILi48EEENS7_ILi96EEEEEELi96ENS_10bfloat16_tEfNS_4arch4Sm80ELb0ELb1ELb1ELb0ELb0ELb0ELb1ELb0EEENS1_21CollectiveEpilogueFwdINS6_IJS8_SA_S9_EEENS6_IJNS7_ILi1EEESI_SI_EEESC_SE_Li128ELb0ELb1ELb0ELb0EEENS1_19SingleTileSchedulerILb0ELb0ELb1ELi128EEEEEEEEEvNT_6ParamsE,"ax",@progbits
	.align	128
.text._ZN7cutlass13device_kernelIN5flash19enable_sm80_to_sm89INS1_16FlashAttnFwdSm80INS1_25CollectiveMainloopFwdSm80ILi4ELi1ELb0EN4cute5tupleIJNS5_1CILi128EEENS7_ILi48EEENS7_ILi96EEEEEELi96ENS_10bfloat16_tEfNS_4arch4Sm80ELb0ELb1ELb1ELb0ELb0ELb0ELb1ELb0EEENS1_21CollectiveEpilogueFwdINS6_IJS8_SA_S9_EEENS6_IJNS7_ILi1EEESI_SI_EEESC_SE_Li128ELb0ELb1ELb0ELb0EEENS1_19SingleTileSchedulerILb0ELb0ELb1ELi128EEEEEEEEEvNT_6ParamsE:
        .type           _ZN7cutlass13device_kernelIN5flash19enable_sm80_to_sm89INS1_16FlashAttnFwdSm80INS1_25CollectiveMainloopFwdSm80ILi4ELi1ELb0EN4cute5tupleIJNS5_1CILi128EEENS7_ILi48EEENS7_ILi96EEEEEELi96ENS_10bfloat16_tEfNS_4arch4Sm80ELb0ELb1ELb1ELb0ELb0ELb0ELb1ELb0EEENS1_21CollectiveEpilogueFwdINS6_IJS8_SA_S9_EEENS6_IJNS7_ILi1EEESI_SI_EEESC_SE_Li128ELb0ELb1ELb0ELb0EEENS1_19SingleTileSchedulerILb0ELb0ELb1ELi128EEEEEEEEEvNT_6ParamsE,@function
        .size           _ZN7cutlass13device_kernelIN5flash19enable_sm80_to_sm89INS1_16FlashAttnFwdSm80INS1_25CollectiveMainloopFwdSm80ILi4ELi1ELb0EN4cute5tupleIJNS5_1CILi128EEENS7_ILi48EEENS7_ILi96EEEEEELi96ENS_10bfloat16_tEfNS_4arch4Sm80ELb0ELb1ELb1ELb0ELb0ELb0ELb1ELb0EEENS1_21CollectiveEpilogueFwdINS6_IJS8_SA_S9_EEENS6_IJNS7_ILi1EEESI_SI_EEESC_SE_Li128ELb0ELb1ELb0ELb0EEENS1_19SingleTileSchedulerILb0ELb0ELb1ELi128EEEEEEEEEvNT_6ParamsE,(.L_x_12 - _ZN7cutlass13device_kernelIN5flash19enable_sm80_to_sm89INS1_16FlashAttnFwdSm80INS1_25CollectiveMainloopFwdSm80ILi4ELi1ELb0EN4cute5tupleIJNS5_1CILi128EEENS7_ILi48EEENS7_ILi96EEEEEELi96ENS_10bfloat16_tEfNS_4arch4Sm80ELb0ELb1ELb1ELb0ELb0ELb0ELb1ELb0EEENS1_21CollectiveEpilogueFwdINS6_IJS8_SA_S9_EEENS6_IJNS7_ILi1EEESI_SI_EEESC_SE_Li128ELb0ELb1ELb0ELb0EEENS1_19SingleTileSchedulerILb0ELb0ELb1ELi128EEEEEEEEEvNT_6ParamsE)
        .other          _ZN7cutlass13device_kernelIN5flash19enable_sm80_to_sm89INS1_16FlashAttnFwdSm80INS1_25CollectiveMainloopFwdSm80ILi4ELi1ELb0EN4cute5tupleIJNS5_1CILi128EEENS7_ILi48EEENS7_ILi96EEEEEELi96ENS_10bfloat16_tEfNS_4arch4Sm80ELb0ELb1ELb1ELb0ELb0ELb0ELb1ELb0EEENS1_21CollectiveEpilogueFwdINS6_IJS8_SA_S9_EEENS6_IJNS7_ILi1EEESI_SI_EEESC_SE_Li128ELb0ELb1ELb0ELb0EEENS1_19SingleTileSchedulerILb0ELb0ELb1ELi128EEEEEEEEEvNT_6ParamsE,@"STO_CUDA_ENTRY STV_DEFAULT"
_ZN7cutlass13device_kernelIN5flash19enable_sm80_to_sm89INS1_16FlashAttnFwdSm80INS1_25CollectiveMainloopFwdSm80ILi4ELi1ELb0EN4cute5tupleIJNS5_1CILi128EEENS7_ILi48EEENS7_ILi96EEEEEELi96ENS_10bfloat16_tEfNS_4arch4Sm80ELb0ELb1ELb1ELb0ELb0ELb0ELb1ELb0EEENS1_21CollectiveEpilogueFwdINS6_IJS8_SA_S9_EEENS6_IJNS7_ILi1EEESI_SI_EEESC_SE_Li128ELb0ELb1ELb0ELb0EEENS1_19SingleTileSchedulerILb0ELb0ELb1ELi128EEEEEEEEEvNT_6ParamsE:
[----:B------:R-:W-:Y:S01]  /*0000*/  LDC R1, c[0x0][0x37c] ;  /* 0x0000df00ff017b82 */ /* 0x000fe20000000800 */
[----:B------:R-:W-:Y:S05]  /*0010*/  EXIT ;  /* 0x000000000000794d */ /* 0x000fea0003800000 */
.L_x_3:
        /* <DEDUP_REMOVED lines=14> */
.L_x_12:


//--------------------- .text._ZN7cutlass13device_kernelIN5flash19enable_sm80_to_sm89INS1_16FlashAttnFwdSm80INS1_25CollectiveMainloopFwdSm80ILi4ELi1ELb0EN4cute5tupleIJNS5_1CILi128EEENS7_ILi48EEENS7_ILi96EEEEEELi96ENS_10bfloat16_tEfNS_4arch4Sm80ELb0ELb1ELb1ELb1ELb0ELb0ELb1ELb0EEENS1_21CollectiveEpilogueFwdINS6_IJS8_SA_S9_EEENS6_IJNS7_ILi1EEESI_SI_EEESC_SE_Li128ELb1ELb1ELb0ELb0EEENS1_19SingleTileSchedulerILb1ELb0ELb1ELi128EEEEEEEEEvNT_6ParamsE --------------------------
	.section	.text._ZN7cutlass13device_kernelIN5flash19enable_sm80_to_sm89INS1_16FlashAttnFwdSm80INS1_25CollectiveMainloopFwdSm80ILi4ELi1ELb0EN4cute5tupleIJNS5_1CILi128EEENS7_ILi48EEENS7_ILi96EEEEEELi96ENS_10bfloat16_tEfNS_4arch4Sm80ELb0ELb1ELb1ELb1ELb0ELb0ELb1ELb0EEENS1_21CollectiveEpilogueFwdINS6_IJS8_SA_S9_EEENS6_IJNS7_ILi1EEESI_SI_EEESC_SE_Li128ELb1ELb1ELb0ELb0EEENS1_19SingleTileSchedulerILb1ELb0ELb1ELi128EEEEEEEEEvNT_6ParamsE,"ax",@progbits
	.align	128
.text._ZN7cutlass13device_kernelIN5flash19enable_sm80_to_sm89INS1_16FlashAttnFwdSm80INS1_25CollectiveMainloopFwdSm80ILi4ELi1ELb0EN4cute5tupleIJNS5_1CILi128EEENS7_ILi48EEENS7_ILi96EEEEEELi96ENS_10bfloat16_tEfNS_4arch4Sm80ELb0ELb1ELb1ELb1ELb0ELb0ELb1ELb0EEENS1_21CollectiveEpilogueFwdINS6_IJS8_SA_S9_EEENS6_IJNS7_ILi1EEESI_SI_EEESC_SE_Li128ELb1ELb1ELb0ELb0EEENS1_19SingleTileSchedulerILb1ELb0ELb1ELi128EEEEEEEEEvNT_6ParamsE:
        .type           _ZN7cutlass13device_kernelIN5flash19enable_sm80_to_sm89INS1_16FlashAttnFwdSm80INS1_25CollectiveMainloopFwdSm80ILi4ELi1ELb0EN4cute5tupleIJNS5_1CILi128EEENS7_ILi48EEENS7_ILi96EEEEEELi96ENS_10bfloat16_tEfNS_4arch4Sm80ELb0ELb1ELb1ELb1ELb0ELb0ELb1ELb0EEENS1_21CollectiveEpilogueFwdINS6_IJS8_SA_S9_EEENS6_IJNS7_ILi1EEESI_SI_EEESC_SE_Li128ELb1ELb1ELb0ELb0EEENS1_19SingleTileSchedulerILb1ELb0ELb1ELi128EEEEEEEEEvNT_6ParamsE,@function
        .size           _ZN7cutlass13device_kernelIN5flash19enable_sm80_to_sm89INS1_16FlashAttnFwdSm80INS1_25CollectiveMainloopFwdSm80ILi4ELi1ELb0EN4cute5tupleIJNS5_1CILi128EEENS7_ILi48EEENS7_ILi96EEEEEELi96ENS_10bfloat16_tEfNS_4arch4Sm80ELb0ELb1ELb1ELb1ELb0ELb0ELb1ELb0EEENS1_21CollectiveEpilogueFwdINS6_IJS8_SA_S9_EEENS6_IJNS7_ILi1EEESI_SI_EEESC_SE_Li128ELb1ELb1ELb0ELb0EEENS1_19SingleTileSchedulerILb1ELb0ELb1ELi128EEEEEEEEEvNT_6ParamsE,(.L_x_13 - _ZN7cutlass13device_kernelIN5flash19enable_sm80_to_sm89INS1_16FlashAttnFwdSm80INS1_25CollectiveMainloopFwdSm80ILi4ELi1ELb0EN4cute5tupleIJNS5_1CILi128EEENS7_ILi48EEENS7_ILi96EEEEEELi96ENS_10bfloat16_tEfNS_4arch4Sm80ELb0ELb1ELb1ELb1ELb0ELb0ELb1ELb0EEENS1_21CollectiveEpilogueFwdINS6_IJS8_SA_S9_EEENS6_IJNS7_ILi1EEESI_SI_EEESC_SE_Li128ELb1ELb1ELb0ELb0EEENS1_19SingleTileSchedulerILb1ELb0ELb1ELi128EEEEEEEEEvNT_6ParamsE)
        .other          _ZN7cutlass13device_kernelIN5flash19enable_sm80_to_sm89INS1_16FlashAttnFwdSm80INS1_25CollectiveMainloopFwdSm80ILi4ELi1ELb0EN4cute5tupleIJNS5_1CILi128EEENS7_ILi48EEENS7_ILi96EEEEEELi96ENS_10bfloat16_tEfNS_4arch4Sm80ELb0ELb1ELb1ELb1ELb0ELb0ELb1ELb0EEENS1_21CollectiveEpilogueFwdINS6_IJS8_SA_S9_EEENS6_IJNS7_ILi1EEESI_SI_EEESC_SE_Li128ELb1ELb1ELb0ELb0EEENS1_19SingleTileSchedulerILb1ELb0ELb1ELi128EEEEEEEEEvNT_6ParamsE,@"STO_CUDA_ENTRY STV_DEFAULT"
_ZN7cutlass13device_kernelIN5flash19enable_sm80_to_sm89INS1_16FlashAttnFwdSm80INS1_25CollectiveMainloopFwdSm80ILi4ELi1ELb0EN4cute5tupleIJNS5_1CILi128EEENS7_ILi48EEENS7_ILi96EEEEEELi96ENS_10bfloat16_tEfNS_4arch4Sm80ELb0ELb1ELb1ELb1ELb0ELb0ELb1ELb0EEENS1_21CollectiveEpilogueFwdINS6_IJS8_SA_S9_EEENS6_IJNS7_ILi1EEESI_SI_EEESC_SE_Li128ELb1ELb1ELb0ELb0EEENS1_19SingleTileSchedulerILb1ELb0ELb1ELi128EEEEEEEEEvNT_6ParamsE:
[----:B------:R-:W-:Y:S01]  /*0000*/  LDC R1, c[0x0][0x37c] ;  /* 0x0000df00ff017b82 */ /* 0x000fe20000000800 */
[----:B------:R-:W-:Y:S05]  /*0010*/  EXIT ;  /* 0x000000000000794d */ /* 0x000fea0003800000 */
.L_x_4:
        /* <DEDUP_REMOVED lines=14> */
.L_x_13:


//--------------------- .text._ZN7cutlass13device_kernelIN5flash19enable_sm80_to_sm89INS1_16FlashAttnFwdSm80INS1_25CollectiveMainloopFwdSm80ILi4ELi1ELb0EN4cute5tupleIJNS5_1CILi128EEENS7_ILi48EEENS7_ILi96EEEEEELi96ENS_10bfloat16_tEfNS_4arch4Sm80ELb0ELb1ELb1ELb1ELb0ELb1ELb1ELb0EEENS1_21CollectiveEpilogueFwdINS6_IJS8_SA_S9_EEENS6_IJNS7_ILi1EEESI_SI_EEESC_SE_Li128ELb1ELb1ELb0ELb0EEENS1_19SingleTileSchedulerILb1ELb0ELb1ELi128EEEEEEEEEvNT_6ParamsE --------------------------
	.section	.text._ZN7cutlass13device_kernelIN5flash19enable_sm80_to_sm89INS1_16FlashAttnFwdSm80INS1_25CollectiveMainloopFwdSm80ILi4ELi1ELb0EN4cute5tupleIJNS5_1CILi128EEENS7_ILi48EEENS7_ILi96EEEEEELi96ENS_10bfloat16_tEfNS_4arch4Sm80ELb0ELb1ELb1ELb1ELb0ELb1ELb1ELb0EEENS1_21CollectiveEpilogueFwdINS6_IJS8_SA_S9_EEENS6_IJNS7_ILi1EEESI_SI_EEESC_SE_Li128ELb1ELb1ELb0ELb0EEENS1_19SingleTileSchedulerILb1ELb0ELb1ELi128EEEEEEEEEvNT_6ParamsE,"ax",@progbits
	.align	128
.text._ZN7cutlass13device_kernelIN5flash19enable_sm80_to_sm89INS1_16FlashAttnFwdSm80INS1_25CollectiveMainloopFwdSm80ILi4ELi1ELb0EN4cute5tupleIJNS5_1CILi128EEENS7_ILi48EEENS7_ILi96EEEEEELi96ENS_10bfloat16_tEfNS_4arch4Sm80ELb0ELb1ELb1ELb1ELb0ELb1ELb1ELb0EEENS1_21CollectiveEpilogueFwdINS6_IJS8_SA_S9_EEENS6_IJNS7_ILi1EEESI_SI_EEESC_SE_Li128ELb1ELb1ELb0ELb0EEENS1_19SingleTileSchedulerILb1ELb0ELb1ELi128EEEEEEEEEvNT_6ParamsE:
        .type           _ZN7cutlass13device_kernelIN5flash19enable_sm80_to_sm89INS1_16FlashAttnFwdSm80INS1_25CollectiveMainloopFwdSm80ILi4ELi1ELb0EN4cute5tupleIJNS5_1CILi128EEENS7_ILi48EEENS7_ILi96EEEEEELi96ENS_10bfloat16_tEfNS_4arch4Sm80ELb0ELb1ELb1ELb1ELb0ELb1ELb1ELb0EEENS1_21CollectiveEpilogueFwdINS6_IJS8_SA_S9_EEENS6_IJNS7_ILi1EEESI_SI_EEESC_SE_Li128ELb1ELb1ELb0ELb0EEENS1_19SingleTileSchedulerILb1ELb0ELb1ELi128EEEEEEEEEvNT_6ParamsE,@function
        .size           _ZN7cutlass13device_kernelIN5flash19enable_sm80_to_sm89INS1_16FlashAttnFwdSm80INS1_25CollectiveMainloopFwdSm80ILi4ELi1ELb0EN4cute5tupleIJNS5_1CILi128EEENS7_ILi48EEENS7_ILi96EEEEEELi96ENS_10bfloat16_tEfNS_4arch4Sm80ELb0ELb1ELb1ELb1ELb0ELb1ELb1ELb0EEENS1_21CollectiveEpilogueFwdINS6_IJS8_SA_S9_EEENS6_IJNS7_ILi1EEESI_SI_EEESC_SE_Li128ELb1ELb1ELb0ELb0EEENS1_19SingleTileSchedulerILb1ELb0ELb1ELi128EEEEEEEEEvNT_6ParamsE,(.L_x_14 - _ZN7cutlass13device_kernelIN5flash19enable_sm80_to_sm89INS1_16FlashAttnFwdSm80INS1_25CollectiveMainloopFwdSm80ILi4ELi1ELb0EN4cute5tupleIJNS5_1CILi128EEENS7_ILi48EEENS7_ILi96EEEEEELi96ENS_10bfloat16_tEfNS_4arch4Sm80ELb0ELb1ELb1ELb1ELb0ELb1ELb1ELb0EEENS1_21CollectiveEpilogueFwdINS6_IJS8_SA_S9_EEENS6_IJNS7_ILi1EEESI_SI_EEESC_SE_Li128ELb1ELb1ELb0ELb0EEENS1_19SingleTileSchedulerILb1ELb0ELb1ELi128EEEEEEEEEvNT_6ParamsE)
        .other          _ZN7cutlass13device_kernelIN5flash19enable_sm80_to_sm89INS1_16FlashAttnFwdSm80INS1_25CollectiveMainloopFwdSm80ILi4ELi1ELb0EN4cute5tupleIJNS5_1CILi128EEENS7_ILi48EEENS7_ILi96EEEEEELi96ENS_10bfloat16_tEfNS_4arch4Sm80ELb0ELb1ELb1ELb1ELb0ELb1ELb1ELb0EEENS1_21CollectiveEpilogueFwdINS6_IJS8_SA_S9_EEENS6_IJNS7_ILi1EEESI_SI_EEESC_SE_Li128ELb1ELb1ELb0ELb0EEENS1_19SingleTileSchedulerILb1ELb0ELb1ELi128EEEEEEEEEvNT_6ParamsE,@"STO_CUDA_ENTRY STV_DEFAULT"
_ZN7cutlass13device_kernelIN5flash19enable_sm80_to_sm89INS1_16FlashAttnFwdSm80INS1_25CollectiveMainloopFwdSm80ILi4ELi1ELb0EN4cute5tupleIJNS5_1CILi128EEENS7_ILi48EEENS7_ILi96EEEEEELi96ENS_10bfloat16_tEfNS_4arch4Sm80ELb0ELb1ELb1ELb1ELb0ELb1ELb1ELb0EEENS1_21CollectiveEpilogueFwdINS6_IJS8_SA_S9_EEENS6_IJNS7_ILi1EEESI_SI_EEESC_SE_Li128ELb1ELb1ELb0ELb0EEENS1_19SingleTileSchedulerILb1ELb0ELb1ELi128EEEEEEEEEvNT_6ParamsE:
[----:B------:R-:W-:Y:S01]  /*0000*/  LDC R1, c[0x0][0x37c] ;  /* 0x0000df00ff017b82 */ /* 0x000fe20000000800 */
[----:B------:R-:W-:Y:S05]  /*0010*/  EXIT ;  /* 0x000000000000794d */ /* 0x000fea0003800000 */
.L_x_5:
        /* <DEDUP_REMOVED lines=14> */
.L_x_14:


//--------------------- .text._ZN7cutlass13device_kernelIN5flash19enable_sm80_to_sm89INS1_16FlashAttnFwdSm80INS1_25CollectiveMainloopFwdSm80ILi4ELi1ELb0EN4cute5tupleIJNS5_1CILi128EEENS7_ILi64EEENS7_ILi96EEEEEELi96ENS_10bfloat16_tEfNS_4arch4Sm80ELb1ELb0ELb1ELb0ELb0ELb0ELb1ELb0EEENS1_21CollectiveEpilogueFwdINS6_IJS8_SA_S9_EEENS6_IJNS7_ILi1EEESI_SI_EEESC_SE_Li128ELb0ELb1ELb0ELb0EEENS1_30DynamicPersistentTileSchedulerILi128ELi128ELb0ELb1ELb0EEEEEEEEEvNT_6ParamsE --------------------------
	.section	.text._ZN7cutlass13device_kernelIN5flash19enable_sm80_to_sm89INS1_16FlashAttnFwdSm80INS1_25CollectiveMainloopFwdSm80ILi4ELi1ELb0EN4cute5tupleIJNS5_1CILi128EEENS7_ILi64EEENS7_ILi96EEEEEELi96ENS_10bfloat16_tEfNS_4arch4Sm80ELb1ELb0ELb1ELb0ELb0ELb0ELb1ELb0EEENS1_21CollectiveEpilogueFwdINS6_IJS8_SA_S9_EEENS6_IJNS7_ILi1EEESI_SI_EEESC_SE_Li128ELb0ELb1ELb0ELb0EEENS1_30DynamicPersistentTileSchedulerILi128ELi128ELb0ELb1ELb0EEEEEEEEEvNT_6ParamsE,"ax",@progbits
	.align	128
.text._ZN7cutlass13device_kernelIN5flash19enable_sm80_to_sm89INS1_16FlashAttnFwdSm80INS1_25CollectiveMainloopFwdSm80ILi4ELi1ELb0EN4cute5tupleIJNS5_1CILi128EEENS7_ILi64EEENS7_ILi96EEEEEELi96ENS_10bfloat16_tEfNS_4arch4Sm80ELb1ELb0ELb1ELb0ELb0ELb0ELb1ELb0EEENS1_21CollectiveEpilogueFwdINS6_IJS8_SA_S9_EEENS6_IJNS7_ILi1EEESI_SI_EEESC_SE_Li128ELb0ELb1ELb0ELb0EEENS1_30DynamicPersistentTileSchedulerILi128ELi128ELb0ELb1ELb0EEEEEEEEEvNT_6ParamsE:
        .type           _ZN7cutlass13device_kernelIN5flash19enable_sm80_to_sm89INS1_16FlashAttnFwdSm80INS1_25CollectiveMainloopFwdSm80ILi4ELi1ELb0EN4cute5tupleIJNS5_1CILi128EEENS7_ILi64EEENS7_ILi96EEEEEELi96ENS_10bfloat16_tEfNS_4arch4Sm80ELb1ELb0ELb1ELb0ELb0ELb0ELb1ELb0EEENS1_21CollectiveEpilogueFwdINS6_IJS8_SA_S9_EEENS6_IJNS7_ILi1EEESI_SI_EEESC_SE_Li128ELb0ELb1ELb0ELb0EEENS1_30DynamicPersistentTileSchedulerILi128ELi128ELb0ELb1ELb0EEEEEEEEEvNT_6ParamsE,@function
        .size           _ZN7cutlass13device_kernelIN5flash19enable_sm80_to_sm89INS1_16FlashAttnFwdSm80INS1_25CollectiveMainloopFwdSm80ILi4ELi1ELb0EN4cute5tupleIJNS5_1CILi128EEENS7_ILi64EEENS7_ILi96EEEEEELi96ENS_10bfloat16_tEfNS_4arch4Sm80ELb1ELb0ELb1ELb0ELb0ELb0ELb1ELb0EEENS1_21CollectiveEpilogueFwdINS6_IJS8_SA_S9_EEENS6_IJNS7_ILi1EEESI_SI_EEESC_SE_Li128ELb0ELb1ELb0ELb0EEENS1_30DynamicPersistentTileSchedulerILi128ELi128ELb0ELb1ELb0EEEEEEEEEvNT_6ParamsE,(.L_x_15 - _ZN7cutlass13device_kernelIN5flash19enable_sm80_to_sm89INS1_16FlashAttnFwdSm80INS1_25CollectiveMainloopFwdSm80ILi4ELi1ELb0EN4cute5tupleIJNS5_1CILi128EEENS7_ILi64EEENS7_ILi96EEEEEELi96ENS_10bfloat16_tEfNS_4arch4Sm80ELb1ELb0ELb1ELb0ELb0ELb0ELb1ELb0EEENS1_21CollectiveEpilogueFwdINS6_IJS8_SA_S9_EEENS6_IJNS7_ILi1EEESI_SI_EEESC_SE_Li128ELb0ELb1ELb0ELb0EEENS1_30DynamicPersistentTileSchedulerILi128ELi128ELb0ELb1ELb0EEEEEEEEEvNT_6ParamsE)
        .other          _ZN7cutlass13device_kernelIN5flash19enable_sm80_to_sm89INS1_16FlashAttnFwdSm80INS1_25CollectiveMainloopFwdSm80ILi4ELi1ELb0EN4cute5tupleIJNS5_1CILi128EEENS7_ILi64EEENS7_ILi96EEEEEELi96ENS_10bfloat16_tEfNS_4arch4Sm80ELb1ELb0ELb1ELb0ELb0ELb0ELb1ELb0EEENS1_21CollectiveEpilogueFwdINS6_IJS8_SA_S9_EEENS6_IJNS7_ILi1EEESI_SI_EEESC_SE_Li128ELb0ELb1ELb0ELb0EEENS1_30DynamicPersistentTileSchedulerILi128ELi128ELb0ELb1ELb0EEEEEEEEEvNT_6ParamsE,@"STO_CUDA_ENTRY STV_DEFAULT"
_ZN7cutlass13device_kernelIN5flash19enable_sm80_to_sm89INS1_16FlashAttnFwdSm80INS1_25CollectiveMainloopFwdSm80ILi4ELi1ELb0EN4cute5tupleIJNS5_1CILi128EEENS7_ILi64EEENS7_ILi96EEEEEELi96ENS_10bfloat16_tEfNS_4arch4Sm80ELb1ELb0ELb1ELb0ELb0ELb0ELb1ELb0EEENS1_21CollectiveEpilogueFwdINS6_IJS8_SA_S9_EEENS6_IJNS7_ILi1EEESI_SI_EEESC_SE_Li128ELb0ELb1ELb0ELb0EEENS1_30DynamicPersistentTileSchedulerILi128ELi128ELb0ELb1ELb0EEEEEEEEEvNT_6ParamsE:
[----:B------:R-:W-:Y:S01]  /*0000*/  LDC R1, c[0x0][0x37c] ;  /* 0x0000df00ff017b82 */ /* 0x000fe20000000800 */
[----:B------:R-:W-:Y:S05]  /*0010*/  EXIT ;  /* 0x000000000000794d */ /* 0x000fea0003800000 */
.L_x_6:
        /* <DEDUP_REMOVED lines=14> */
.L_x_15:


//--------------------- .text._ZN7cutlass13device_kernelIN5flash19enable_sm80_to_sm89INS1_16FlashAttnFwdSm80INS1_25CollectiveMainloopFwdSm80ILi4ELi1ELb0EN4cute5tupleIJNS5_1CILi128EEENS7_ILi64EEENS7_ILi96EEEEEELi96ENS_10bfloat16_tEfNS_4arch4Sm80ELb1ELb0ELb1ELb1ELb0ELb0ELb1ELb0EEENS1_21CollectiveEpilogueFwdINS6_IJS8_SA_S9_EEENS6_IJNS7_ILi1EEESI_SI_EEESC_SE_Li128ELb1ELb1ELb0ELb0EEENS1_19SingleTileSchedulerILb1ELb0ELb1ELi128EEEEEEEEEvNT_6ParamsE --------------------------
	.section	.text._ZN7cutlass13device_kernelIN5flash19enable_sm80_to_sm89INS1_16FlashAttnFwdSm80INS1_25CollectiveMainloopFwdSm80ILi4ELi1ELb0EN4cute5tupleIJNS5_1CILi128EEENS7_ILi64EEENS7_ILi96EEEEEELi96ENS_10bfloat16_tEfNS_4arch4Sm80ELb1ELb0ELb1ELb1ELb0ELb0ELb1ELb0EEENS1_21CollectiveEpilogueFwdINS6_IJS8_SA_S9_EEENS6_IJNS7_ILi1EEESI_SI_EEESC_SE_Li128ELb1ELb1ELb0ELb0EEENS1_19SingleTileSchedulerILb1ELb0ELb1ELi128EEEEEEEEEvNT_6ParamsE,"ax",@progbits
	.align	128
.text._ZN7cutlass13device_kernelIN5flash19enable_sm80_to_sm89INS1_16FlashAttnFwdSm80INS1_25CollectiveMainloopFwdSm80ILi4ELi1ELb0EN4cute5tupleIJNS5_1CILi128EEENS7_ILi64EEENS7_ILi96EEEEEELi96ENS_10bfloat16_tEfNS_4arch4Sm80ELb1ELb0ELb1ELb1ELb0ELb0ELb1ELb0EEENS1_21CollectiveEpilogueFwdINS6_IJS8_SA_S9_EEENS6_IJNS7_ILi1EEESI_SI_EEESC_SE_Li128ELb1ELb1ELb0ELb0EEENS1_19SingleTileSchedulerILb1ELb0ELb1ELi128EEEEEEEEEvNT_6ParamsE:
        .type           _ZN7cutlass13device_kernelIN5flash19enable_sm80_to_sm89INS1_16FlashAttnFwdSm80INS1_25CollectiveMainloopFwdSm80ILi4ELi1ELb0EN4cute5tupleIJNS5_1CILi128EEENS7_ILi64EEENS7_ILi96EEEEEELi96ENS_10bfloat16_tEfNS_4arch4Sm80ELb1ELb0ELb1ELb1ELb0ELb0ELb1ELb0EEENS1_21CollectiveEpilogueFwdINS6_IJS8_SA_S9_EEENS6_IJNS7_ILi1EEESI_SI_EEESC_SE_Li128ELb1ELb1ELb0ELb0EEENS1_19SingleTileSchedulerILb1ELb0ELb1ELi128EEEEEEEEEvNT_6ParamsE,@function
        .size           _ZN7cutlass13device_kernelIN5flash19enable_sm80_to_sm89INS1_16FlashAttnFwdSm80INS1_25CollectiveMainloopFwdSm80ILi4ELi1ELb0EN4cute5tupleIJNS5_1CILi128EEENS7_ILi64EEENS7_ILi96EEEEEELi96ENS_10bfloat16_tEfNS_4arch4Sm80ELb1ELb0ELb1ELb1ELb0ELb0ELb1ELb0EEENS1_21CollectiveEpilogueFwdINS6_IJS8_SA_S9_EEENS6_IJNS7_ILi1EEESI_SI_EEESC_SE_Li128ELb1ELb1ELb0ELb0EEENS1_19SingleTileSchedulerILb1ELb0ELb1ELi128EEEEEEEEEvNT_6ParamsE,(.L_x_16 - _ZN7cutlass13device_kernelIN5flash19enable_sm80_to_sm89INS1_16FlashAttnFwdSm80INS1_25CollectiveMainloopFwdSm80ILi4ELi1ELb0EN4cute5tupleIJNS5_1CILi128EEENS7_ILi64EEENS7_ILi96EEEEEELi96ENS_10bfloat16_tEfNS_4arch4Sm80ELb1ELb0ELb1ELb1ELb0ELb0ELb1ELb0EEENS1_21CollectiveEpilogueFwdINS6_IJS8_SA_S9_EEENS6_IJNS7_ILi1EEESI_SI_EEESC_SE_Li128ELb1ELb1ELb0ELb0EEENS1_19SingleTileSchedulerILb1ELb0ELb1ELi128EEEEEEEEEvNT_6ParamsE)
        .other          _ZN7cutlass13device_kernelIN5flash19enable_sm80_to_sm89INS1_16FlashAttnFwdSm80INS1_25CollectiveMainloopFwdSm80ILi4ELi1ELb0EN4cute5tupleIJNS5_1CILi128EEENS7_ILi64EEENS7_ILi96EEEEEELi96ENS_10bfloat16_tEfNS_4arch4Sm80ELb1ELb0ELb1ELb1ELb0ELb0ELb1ELb0EEENS1_21CollectiveEpilogueFwdINS6_IJS8_SA_S9_EEENS6_IJNS7_ILi1EEESI_SI_EEESC_SE_Li128ELb1ELb1ELb0ELb0EEENS1_19SingleTileSchedulerILb1ELb0ELb1ELi128EEEEEEEEEvNT_6ParamsE,@"STO_CUDA_ENTRY STV_DEFAULT"
_ZN7cutlass13device_kernelIN5flash19enable_sm80_to_sm89INS1_16FlashAttnFwdSm80INS1_25CollectiveMainloopFwdSm80ILi4ELi1ELb0EN4cute5tupleIJNS5_1CILi128EEENS7_ILi64EEENS7_ILi96EEEEEELi96ENS_10bfloat16_tEfNS_4arch4Sm80ELb1ELb0ELb1ELb1ELb0ELb0ELb1ELb0EEENS1_21CollectiveEpilogueFwdINS6_IJS8_SA_S9_EEENS6_IJNS7_ILi1EEESI_SI_EEESC_SE_Li128ELb1ELb1ELb0ELb0EEENS1_19SingleTileSchedulerILb1ELb0ELb1ELi128EEEEEEEEEvNT_6ParamsE:
[----:B------:R-:W-:Y:S01]  /*0000*/  LDC R1, c[0x0][0x37c] ;  /* 0x0000df00ff017b82 */ /* 0x000fe20000000800 */
[----:B------:R-:W-:Y:S05]  /*0010*/  EXIT ;  /* 0x000000000000794d */ /* 0x000fea0003800000 */
.L_x_7:
        /* <DEDUP_REMOVED lines=14> */
.L_x_16:


//--------------------- .text._ZN7cutlass13device_kernelIN5flash19enable_sm80_to_sm89INS1_16FlashAttnFwdSm80INS1_25CollectiveMainloopFwdSm80ILi4ELi1ELb0EN4cute5tupleIJNS5_1CILi128EEENS7_ILi64EEENS7_ILi96EEEEEELi96ENS_10bfloat16_tEfNS_4arch4Sm80ELb1ELb0ELb1ELb1ELb0ELb1ELb1ELb0EEENS1_21CollectiveEpilogueFwdINS6_IJS8_SA_S9_EEENS6_IJNS7_ILi1EEESI_SI_EEESC_SE_Li128ELb1ELb1ELb0ELb0EEENS1_19SingleTileSchedulerILb1ELb0ELb1ELi128EEEEEEEEEvNT_6ParamsE --------------------------
	.section	.text._ZN7cutlass13device_kernelIN5flash19enable_sm80_to_sm89INS1_16FlashAttnFwdSm80INS1_25CollectiveMainloopFwdSm80ILi4ELi1ELb0EN4cute5tupleIJNS5_1CILi128EEENS7_ILi64EEENS7_ILi96EEEEEELi96ENS_10bfloat16_tEfNS_4arch4Sm80ELb1ELb0ELb1ELb1ELb0ELb1ELb1ELb0EEENS1_21CollectiveEpilogueFwdINS6_IJS8_SA_S9_EEENS6_IJNS7_ILi1EEESI_SI_EEESC_SE_Li128ELb1ELb1ELb0ELb0EEENS1_19SingleTileSchedulerILb1ELb0ELb1ELi128EEEEEEEEEvNT_6ParamsE,"ax",@progbits
	.align	128
.text._ZN7cutlass13device_kernelIN5flash19enable_sm80_to_sm89INS1_16FlashAttnFwdSm80INS1_25CollectiveMainloopFwdSm80ILi4ELi1ELb0EN4cute5tupleIJNS5_1CILi128EEENS7_ILi64EEENS7_ILi96EEEEEELi96ENS_10bfloat16_tEfNS_4arch4Sm80ELb1ELb0ELb1ELb1ELb0ELb1ELb1ELb0EEENS1_21CollectiveEpilogueFwdINS6_IJS8_SA_S9_EEENS6_IJNS7_ILi1EEESI_SI_EEESC_SE_Li128ELb1ELb1ELb0ELb0EEENS1_19SingleTileSchedulerILb1ELb0ELb1ELi128EEEEEEEEEvNT_6ParamsE:
        .type           _ZN7cutlass13device_kernelIN5flash19enable_sm80_to_sm89INS1_16FlashAttnFwdSm80INS1_25CollectiveMainloopFwdSm80ILi4ELi1ELb0EN4cute5tupleIJNS5_1CILi128EEENS7_ILi64EEENS7_ILi96EEEEEELi96ENS_10bfloat16_tEfNS_4arch4Sm80ELb1ELb0ELb1ELb1ELb0ELb1ELb1ELb0EEENS1_21CollectiveEpilogueFwdINS6_IJS8_SA_S9_EEENS6_IJNS7_ILi1EEESI_SI_EEESC_SE_Li128ELb1ELb1ELb0ELb0EEENS1_19SingleTileSchedulerILb1ELb0ELb1ELi128EEEEEEEEEvNT_6ParamsE,@function
        .size           _ZN7cutlass13device_kernelIN5flash19enable_sm80_to_sm89INS1_16FlashAttnFwdSm80INS1_25CollectiveMainloopFwdSm80ILi4ELi1ELb0EN4cute5tupleIJNS5_1CILi128EEENS7_ILi64EEENS7_ILi96EEEEEELi96ENS_10bfloat16_tEfNS_4arch4Sm80ELb1ELb0ELb1ELb1ELb0ELb1ELb1ELb0EEENS1_21CollectiveEpilogueFwdINS6_IJS8_SA_S9_EEENS6_IJNS7_ILi1EEESI_SI_EEESC_SE_Li128ELb1ELb1ELb0ELb0EEENS1_19SingleTileSchedulerILb1ELb0ELb1ELi128EEEEEEEEEvNT_6ParamsE,(.L_x_17 - _ZN7cutlass13device_kernelIN5flash19enable_sm80_to_sm89INS1_16FlashAttnFwdSm80INS1_25CollectiveMainloopFwdSm80ILi4ELi1ELb0EN4cute5tupleIJNS5_1CILi128EEENS7_ILi64EEENS7_ILi96EEEEEELi96ENS_10bfloat16_tEfNS_4arch4Sm80ELb1ELb0ELb1ELb1ELb0ELb1ELb1ELb0EEENS1_21CollectiveEpilogueFwdINS6_IJS8_SA_S9_EEENS6_IJNS7_ILi1EEESI_SI_EEESC_SE_Li128ELb1ELb1ELb0ELb0EEENS1_19SingleTileSchedulerILb1ELb0ELb1ELi128EEEEEEEEEvNT_6ParamsE)
        .other          _ZN7cutlass13device_kernelIN5flash19enable_sm80_to_sm89INS1_16FlashAttnFwdSm80INS1_25CollectiveMainloopFwdSm80ILi4ELi1ELb0EN4cute5tupleIJNS5_1CILi128EEENS7_ILi64EEENS7_ILi96EEEEEELi96ENS_10bfloat16_tEfNS_4arch4Sm80ELb1ELb0ELb1ELb1ELb0ELb1ELb1ELb0EEENS1_21CollectiveEpilogueFwdINS6_IJS8_SA_S9_EEENS6_IJNS7_ILi1EEESI_SI_EEESC_SE_Li128ELb1ELb1ELb0ELb0EEENS1_19SingleTileSchedulerILb1ELb0ELb1ELi128EEEEEEEEEvNT_6ParamsE,@"STO_CUDA_ENTRY STV_DEFAULT"
_ZN7cutlass13device_kernelIN5flash19enable_sm80_to_sm89INS1_16FlashAttnFwdSm80INS1_25CollectiveMainloopFwdSm80ILi4ELi1ELb0EN4cute5tupleIJNS5_1CILi128EEENS7_ILi64EEENS7_ILi96EEEEEELi96ENS_10bfloat16_tEfNS_4arch4Sm80ELb1ELb0ELb1ELb1ELb0ELb1ELb1ELb0EEENS1_21CollectiveEpilogueFwdINS6_IJS8_SA_S9_EEENS6_IJNS7_ILi1EEESI_SI_EEESC_SE_Li128ELb1ELb1ELb0ELb0EEENS1_19SingleTileSchedulerILb1ELb0ELb1ELi128EEEEEEEEEvNT_6ParamsE:
[----:B------:R-:W-:Y:S01]  /*0000*/  LDC R1, c[0x0][0x37c] ;  /* 0x0000df00ff017b82 */ /* 0x000fe20000000800 */
[----:B------:R-:W-:Y:S05]  /*0010*/  EXIT ;  /* 0x000000000000794d */ /* 0x000fea0003800000 */
.L_x_8:
        /* <DEDUP_REMOVED lines=14> */
.L_x_17:


//--------------------- .nv.shared.reserved.0     --------------------------
	.section	.nv.shared.reserved.0,"aw",@nobits
	.weak		__nv_reservedSMEM_offset_0_alias
	.size		__nv_reservedSMEM_offset_0_alias, 0, 64
	.other		__nv_reservedSMEM_offset_0_alias,@"STO_CUDA_RESERVED_SHARED STV_DEFAULT"
__nv_reservedSMEM_offset_0_alias:
	.zero		0
	.zero		64


//--------------------- .nv.global                --------------------------
	.section	.nv.global,"aw",@nobits
.nv.global:
	.type		_ZN73_INTERNAL_4732254a_37_flash_fwd_hdim96_bf16_softcap_sm80_cu_744032ad_37674cute1_E,@object
	.size		_ZN73_INTERNAL_4732254a_37_flash_fwd_hdim96_bf16_softcap_sm80_cu_744032ad_37674cute1_E,(_ZN73_INTERNAL_4732254a_37_flash_fwd_hdim96_bf16_softcap_sm80_cu_744032ad_37674cuda3std3__45__cpo6cbeginE - _ZN73_INTERNAL_4732254a_37_flash_fwd_hdim96_bf16_softcap_sm80_cu_744032ad_37674cute1_E)
_ZN73_INTERNAL_4732254a_37_flash_fwd_hdim96_bf16_softcap_sm80_cu_744032ad_37674cute1_E:
	.zero		1
	.type		_ZN73_INTERNAL_4732254a_37_flash_fwd_hdim96_bf16_softcap_sm80_cu_744032ad_37674cuda3std3__45__cpo6cbeginE,@object
	.size		_ZN73_INTERNAL_4732254a_37_flash_fwd_hdim96_bf16_softcap_sm80_cu_744032ad_37674cuda3std3__45__cpo6cbeginE,(_ZN73_INTERNAL_4732254a_37_flash_fwd_hdim96_bf16_softcap_sm80_cu_744032ad_37674cuda3std3__48in_placeE - _ZN73_INTERNAL_4732254a_37_flash_fwd_hdim96_bf16_softcap_sm80_cu_744032ad_37674cuda3std3__45__cpo6cbeginE)
_ZN73_INTERNAL_4732254a_37_flash_fwd_hdim96_bf16_softcap_sm80_cu_744032ad_37674cuda3std3__45__cpo6cbeginE:
	.zero		1
	.type		_ZN73_INTERNAL_4732254a_37_flash_fwd_hdim96_bf16_softcap_sm80_cu_744032ad_37674cuda3std3__48in_placeE,@object
	.size		_ZN73_INTERNAL_4732254a_37_flash_fwd_hdim96_bf16_softcap_sm80_cu_744032ad_37674cuda3std3__48in_placeE,(_ZN73_INTERNAL_4732254a_37_flash_fwd_hdim96_bf16_softcap_sm80_cu_744032ad_37674cuda3std6ranges3__45__cpo9iter_moveE - _ZN73_INTERNAL_4732254a_37_flash_fwd_hdim96_bf16_softcap_sm80_cu_744032ad_37674cuda3std3__48in_placeE)
_ZN73_INTERNAL_4732254a_37_flash_fwd_hdim96_bf16_softcap_sm80_cu_744032ad_37674cuda3std3__48in_placeE:
	.zero		1
	.type		_ZN73_INTERNAL_4732254a_37_flash_fwd_hdim96_bf16_softcap_sm80_cu_744032ad_37674cuda3std6ranges3__45__cpo9iter_moveE,@object
	.size		_ZN73_INTERNAL_4732254a_37_flash_fwd_hdim96_bf16_softcap_sm80_cu_744032ad_37674cuda3std6ranges3__45__cpo9iter_moveE,(_ZN73_INTERNAL_4732254a_37_flash_fwd_hdim96_bf16_softcap_sm80_cu_744032ad_37674cuda3std3__45__cpo5beginE - _ZN73_INTERNAL_4732254a_37_flash_fwd_hdim96_bf16_softcap_sm80_cu_744032ad_37674cuda3std6ranges3__45__cpo9iter_moveE)
_ZN73_INTERNAL_4732254a_37_flash_fwd_hdim96_bf16_softcap_sm80_cu_744032ad_37674cuda3std6ranges3__45__cpo9iter_moveE:
	.zero		1
	.type		_ZN73_INTERNAL_4732254a_37_flash_fwd_hdim96_bf16_softcap_sm80_cu_744032ad_37674cuda3std3__45__cpo5beginE,@object
	.size		_ZN73_INTERNAL_4732254a_37_flash_fwd_hdim96_bf16_softcap_sm80_cu_744032ad_37674cuda3std3__45__cpo5beginE,(_ZN73_INTERNAL_4732254a_37_flash_fwd_hdim96_bf16_softcap_sm80_cu_744032ad_37674cuda3std3__475_GLOBAL__N__4732254a_37_flash_fwd_hdim96_bf16_softcap_sm80_cu_744032ad_37676ignoreE - _ZN73_INTERNAL_4732254a_37_flash_fwd_hdim96_bf16_softcap_sm80_cu_744032ad_37674cuda3std3__45__cpo5beginE)
_ZN73_INTERNAL_4732254a_37_flash_fwd_hdim96_bf16_softcap_sm80_cu_744032ad_37674cuda3std3__45__cpo5beginE:
	.zero		1
	.type		_ZN73_INTERNAL_4732254a_37_flash_fwd_hdim96_bf16_softcap_sm80_cu_744032ad_37674cuda3std3__475_GLOBAL__N__4732254a_37_flash_fwd_hdim96_bf16_softcap_sm80_cu_744032ad_37676ignoreE,@object
	.size		_ZN73_INTERNAL_4732254a_37_flash_fwd_hdim96_bf16_softcap_sm80_cu_744032ad_37674cuda3std3__475_GLOBAL__N__4732254a_37_flash_fwd_hdim96_bf16_softcap_sm80_cu_744032ad_37676ignoreE,(_ZN73_INTERNAL_4732254a_37_flash_fwd_hdim96_bf16_softcap_sm80_cu_744032ad_37674cute7productE - _ZN73_INTERNAL_4732254a_37_flash_fwd_hdim96_bf16_softcap_sm80_cu_744032ad_37674cuda3std3__475_GLOBAL__N__4732254a_37_flash_fwd_hdim96_bf16_softcap_sm80_cu_744032ad_37676ignoreE)
_ZN73_INTERNAL_4732254a_37_flash_fwd_hdim96_bf16_softcap_sm80_cu_744032ad_37674cuda3std3__475_GLOBAL__N__4732254a_37_flash_fwd_hdim96_bf16_softcap_sm80_cu_744032ad_37676ignoreE:
	.zero		1
	.type		_ZN73_INTERNAL_4732254a_37_flash_fwd_hdim96_bf16_softcap_sm80_cu_744032ad_37674cute7productE,@object
	.size		_ZN73_INTERNAL_4732254a_37_flash_fwd_hdim96_bf16_softcap_sm80_cu_744032ad_37674cute7productE,(_ZN73_INTERNAL_4732254a_37_flash_fwd_hdim96_bf16_softcap_sm80_cu_744032ad_37674cuda3std3__45__cpo3endE - _ZN73_INTERNAL_4732254a_37_flash_fwd_hdim96_bf16_softcap_sm80_cu_744032ad_37674cute7productE)
_ZN73_INTERNAL_4732254a_37_flash_fwd_hdim96_bf16_softcap_sm80_cu_744032ad_37674cute7productE:
	.zero		1
	.type		_ZN73_INTERNAL_4732254a_37_flash_fwd_hdim96_bf16_softcap_sm80_cu_744032ad_37674cuda3std3__45__cpo3endE,@object
	.size		_ZN73_INTERNAL_4732254a_37_flash_fwd_hdim96_bf16_softcap_sm80_cu_744032ad_37674cuda3std3__45__cpo3endE,(_ZN73_INTERNAL_4732254a_37_flash_fwd_hdim96_bf16_softcap_sm80_cu_744032ad_37674cuda3std3__419piecewise_constructE - _ZN73_INTERNAL_4732254a_37_flash_fwd_hdim96_bf16_softcap_sm80_cu_744032ad_37674cuda3std3__45__cpo3endE)
_ZN73_INTERNAL_4732254a_37_flash_fwd_hdim96_bf16_softcap_sm80_cu_744032ad_37674cuda3std3__45__cpo3endE:
	.zero		1
	.type		_ZN73_INTERNAL_4732254a_37_flash_fwd_hdim96_bf16_softcap_sm80_cu_744032ad_37674cuda3std3__419piecewise_constructE,@object
	.size		_ZN73_INTERNAL_4732254a_37_flash_fwd_hdim96_bf16_softcap_sm80_cu_744032ad_37674cuda3std3__419piecewise_constructE,(_ZN73_INTERNAL_4732254a_37_flash_fwd_hdim96_bf16_softcap_sm80_cu_744032ad_37674cuda3std3__45__cpo4cendE - _ZN73_INTERNAL_4732254a_37_flash_fwd_hdim96_bf16_softcap_sm80_cu_744032ad_37674cuda3std3__419piecewise_constructE)
_ZN73_INTERNAL_4732254a_37_flash_fwd_hdim96_bf16_softcap_sm80_cu_744032ad_37674cuda3std3__419piecewise_constructE:
	.zero		1
	.type		_ZN73_INTERNAL_4732254a_37_flash_fwd_hdim96_bf16_softcap_sm80_cu_744032ad_37674cuda3std3__45__cpo4cendE,@object
	.size		_ZN73_INTERNAL_4732254a_37_flash_fwd_hdim96_bf16_softcap_sm80_cu_744032ad_37674cuda3std3__45__cpo4cendE,(_ZN73_INTERNAL_4732254a_37_flash_fwd_hdim96_bf16_softcap_sm80_cu_744032ad_37674cuda3std6ranges3__45__cpo4swapE - _ZN73_INTERNAL_4732254a_37_flash_fwd_hdim96_bf16_softcap_sm80_cu_744032ad_37674cuda3std3__45__cpo4cendE)
_ZN73_INTERNAL_4732254a_37_flash_fwd_hdim96_bf16_softcap_sm80_cu_744032ad_37674cuda3std3__45__cpo4cendE:
	.zero		1
	.type		_ZN73_INTERNAL_4732254a_37_flash_fwd_hdim96_bf16_softcap_sm80_cu_744032ad_37674cuda3std6ranges3__45__cpo4swapE,@object
	.size		_ZN73_INTERNAL_4732254a_37_flash_fwd_hdim96_bf16_softcap_sm80_cu_744032ad_37674cuda3std6ranges3__45__cpo4swapE,(.L_7 - _ZN73_INTERNAL_4732254a_37_flash_fwd_hdim96_bf16_softcap_sm80_cu_744032ad_37674cuda3std6ranges3__45__cpo4swapE)
_ZN73_INTERNAL_4732254a_37_flash_fwd_hdim96_bf16_softcap_sm80_cu_744032ad_37674cuda3std6ranges3__45__cpo4swapE:
	.zero		1
.L_7:


//--------------------- .nv.constant0._ZN7cutlass13device_kernelIN5flash19enable_sm80_to_sm89INS1_16FlashAttnFwdSm80INS1_25CollectiveMainloopFwdSm80ILi4ELi1ELb0EN4cute5tupleIJNS5_1CILi128EEENS7_ILi64EEENS7_ILi96EEEEEELi96ENS_10bfloat16_tEfNS_4arch4Sm80ELb0ELb0ELb1ELb0ELb0ELb0ELb1ELb0EEENS1_21CollectiveEpilogueFwdINS6_IJS8_SA_S9_EEENS6_IJNS7_ILi1EEESI_SI_EEESC_SE_Li128ELb0ELb1ELb0ELb0EEENS1_19SingleTileSchedulerILb0ELb0ELb1ELi128EEEEEEEEEvNT_6ParamsE --------------------------
	.section	.nv.constant0._ZN7cutlass13device_kernelIN5flash19enable_sm80_to_sm89INS1_16FlashAttnFwdSm80INS1_25CollectiveMainloopFwdSm80ILi4ELi1ELb0EN4cute5tupleIJNS5_1CILi128EEENS7_ILi64EEENS7_ILi96EEEEEELi96ENS_10bfloat16_tEfNS_4arch4Sm80ELb0ELb0ELb1ELb0ELb0ELb0ELb1ELb0EEENS1_21CollectiveEpilogueFwdINS6_IJS8_SA_S9_EEENS6_IJNS7_ILi1EEESI_SI_EEESC_SE_Li128ELb0ELb1ELb0ELb0EEENS1_19SingleTileSchedulerILb0ELb0ELb1ELi128EEEEEEEEEvNT_6ParamsE,"a",@progbits
	.sectionflags	@""
	.align	4
.nv.constant0._ZN7cutlass13device_kernelIN5flash19enable_sm80_to_sm89INS1_16FlashAttnFwdSm80INS1_25CollectiveMainloopFwdSm80ILi4ELi1ELb0EN4cute5tupleIJNS5_1CILi128EEENS7_ILi64EEENS7_ILi96EEEEEELi96ENS_10bfloat16_tEfNS_4arch4Sm80ELb0ELb0ELb1ELb0ELb0ELb0ELb1ELb0EEENS1_21CollectiveEpilogueFwdINS6_IJS8_SA_S9_EEENS6_IJNS7_ILi1EEESI_SI_EEESC_SE_Li128ELb0ELb1ELb0ELb0EEENS1_19SingleTileSchedulerILb0ELb0ELb1ELi128EEEEEEEEEvNT_6ParamsE:
	.zero		1944


//--------------------- .nv.constant0._ZN7cutlass13device_kernelIN5flash19enable_sm80_to_sm89INS1_16FlashAttnFwdSm80INS1_25CollectiveMainloopFwdSm80ILi4ELi1ELb0EN4cute5tupleIJNS5_1CILi128EEENS7_ILi64EEENS7_ILi96EEEEEELi96ENS_10bfloat16_tEfNS_4arch4Sm80ELb0ELb0ELb1ELb1ELb0ELb0ELb1ELb0EEENS1_21CollectiveEpilogueFwdINS6_IJS8_SA_S9_EEENS6_IJNS7_ILi1EEESI_SI_EEESC_SE_Li128ELb1ELb1ELb0ELb0EEENS1_19SingleTileSchedulerILb1ELb0ELb1ELi128EEEEEEEEEvNT_6ParamsE --------------------------
	.section	.nv.constant0._ZN7cutlass13device_kernelIN5flash19enable_sm80_to_sm89INS1_16FlashAttnFwdSm80INS1_25CollectiveMainloopFwdSm80ILi4ELi1ELb0EN4cute5tupleIJNS5_1CILi128EEENS7_ILi64EEENS7_ILi96EEEEEELi96ENS_10bfloat16_tEfNS_4arch4Sm80ELb0ELb0ELb1ELb1ELb0ELb0ELb1ELb0EEENS1_21CollectiveEpilogueFwdINS6_IJS8_SA_S9_EEENS6_IJNS7_ILi1EEESI_SI_EEESC_SE_Li128ELb1ELb1ELb0ELb0EEENS1_19SingleTileSchedulerILb1ELb0ELb1ELi128EEEEEEEEEvNT_6ParamsE,"a",@progbits
	.sectionflags	@""
	.align	4
.nv.constant0._ZN7cutlass13device_kernelIN5flash19enable_sm80_to_sm89INS1_16FlashAttnFwdSm80INS1_25CollectiveMainloopFwdSm80ILi4ELi1ELb0EN4cute5tupleIJNS5_1CILi128EEENS7_ILi64EEENS7_ILi96EEEEEELi96ENS_10bfloat16_tEfNS_4arch4Sm80ELb0ELb0ELb1ELb1ELb0ELb0ELb1ELb0EEENS1_21CollectiveEpilogueFwdINS6_IJS8_SA_S9_EEENS6_IJNS7_ILi1EEESI_SI_EEESC_SE_Li128ELb1ELb1ELb0ELb0EEENS1_19SingleTileSchedulerILb1ELb0ELb1ELi128EEEEEEEEEvNT_6ParamsE:
	.zero		1944


//--------------------- .nv.constant0._ZN7cutlass13device_kernelIN5flash19enable_sm80_to_sm89INS1_16FlashAttnFwdSm80INS1_25CollectiveMainloopFwdSm80ILi4ELi1ELb0EN4cute5tupleIJNS5_1CILi128EEENS7_ILi64EEENS7_ILi96EEEEEELi96ENS_10bfloat16_tEfNS_4arch4Sm80ELb0ELb0ELb1ELb1ELb0ELb1ELb1ELb0EEENS1_21CollectiveEpilogueFwdINS6_IJS8_SA_S9_EEENS6_IJNS7_ILi1EEESI_SI_EEESC_SE_Li128ELb1ELb1ELb0ELb0EEENS1_19SingleTileSchedulerILb1ELb0ELb1ELi128EEEEEEEEEvNT_6ParamsE --------------------------
	.section	.nv.constant0._ZN7cutlass13device_kernelIN5flash19enable_sm80_to_sm89INS1_16FlashAttnFwdSm80INS1_25CollectiveMainloopFwdSm80ILi4ELi1ELb0EN4cute5tupleIJNS5_1CILi128EEENS7_ILi64EEENS7_ILi96EEEEEELi96ENS_10bfloat16_tEfNS_4arch4Sm80ELb0ELb0ELb1ELb1ELb0ELb1ELb1ELb0EEENS1_21CollectiveEpilogueFwdINS6_IJS8_SA_S9_EEENS6_IJNS7_ILi1EEESI_SI_EEESC_SE_Li128ELb1ELb1ELb0ELb0EEENS1_19SingleTileSchedulerILb1ELb0ELb1ELi128EEEEEEEEEvNT_6ParamsE,"a",@progbits
	.sectionflags	@""
	.align	4
.nv.constant0._ZN7cutlass13device_kernelIN5flash19enable_sm80_to_sm89INS1_16FlashAttnFwdSm80INS1_25CollectiveMainloopFwdSm80ILi4ELi1ELb0EN4cute5tupleIJNS5_1CILi128EEENS7_ILi64EEENS7_ILi96EEEEEELi96ENS_10bfloat16_tEfNS_4arch4Sm80ELb0ELb0ELb1ELb1ELb0ELb1ELb1ELb0EEENS1_21CollectiveEpilogueFwdINS6_IJS8_SA_S9_EEENS6_IJNS7_ILi1EEESI_SI_EEESC_SE_Li128ELb1ELb1ELb0ELb0EEENS1_19SingleTileSchedulerILb1ELb0ELb1ELi128EEEEEEEEEvNT_6ParamsE:
	.zero		1944


//--------------------- .nv.constant0._ZN7cutlass13device_kernelIN5flash19enable_sm80_to_sm89INS1_16FlashAttnFwdSm80INS1_25CollectiveMainloopFwdSm80ILi4ELi1ELb0EN4cute5tupleIJNS5_1CILi128EEENS7_ILi48EEENS7_ILi96EEEEEELi96ENS_10bfloat16_tEfNS_4arch4Sm80ELb0ELb1ELb1ELb0ELb0ELb0ELb1ELb0EEENS1_21CollectiveEpilogueFwdINS6_IJS8_SA_S9_EEENS6_IJNS7_ILi1EEESI_SI_EEESC_SE_Li128ELb0ELb1ELb0ELb0EEENS1_19SingleTileSchedulerILb0ELb0ELb1ELi128EEEEEEEEEvNT_6ParamsE --------------------------
	.section	.nv.constant0._ZN7cutlass13device_kernelIN5flash19enable_sm80_to_sm89INS1_16FlashAttnFwdSm80INS1_25CollectiveMainloopFwdSm80ILi4ELi1ELb0EN4cute5tupleIJNS5_1CILi128EEENS7_ILi48EEENS7_ILi96EEEEEELi96ENS_10bfloat16_tEfNS_4arch4Sm80ELb0ELb1ELb1ELb0ELb0ELb0ELb1ELb0EEENS1_21CollectiveEpilogueFwdINS6_IJS8_SA_S9_EEENS6_IJNS7_ILi1EEESI_SI_EEESC_SE_Li128ELb0ELb1ELb0ELb0EEENS1_19SingleTileSchedulerILb0ELb0ELb1ELi128EEEEEEEEEvNT_6ParamsE,"a",@progbits
	.sectionflags	@""
	.align	4
.nv.constant0._ZN7cutlass13device_kernelIN5flash19enable_sm80_to_sm89INS1_16FlashAttnFwdSm80INS1_25CollectiveMainloopFwdSm80ILi4ELi1ELb0EN4cute5tupleIJNS5_1CILi128EEENS7_ILi48EEENS7_ILi96EEEEEELi96ENS_10bfloat16_tEfNS_4arch4Sm80ELb0ELb1ELb1ELb0ELb0ELb0ELb1ELb0EEENS1_21CollectiveEpilogueFwdINS6_IJS8_SA_S9_EEENS6_IJNS7_ILi1EEESI_SI_EEESC_SE_Li128ELb0ELb1ELb0ELb0EEENS1_19SingleTileSchedulerILb0ELb0ELb1ELi128EEEEEEEEEvNT_6ParamsE:
	.zero		1944


//--------------------- .nv.constant0._ZN7cutlass13device_kernelIN5flash19enable_sm80_to_sm89INS1_16FlashAttnFwdSm80INS1_25CollectiveMainloopFwdSm80ILi4ELi1ELb0EN4cute5tupleIJNS5_1CILi128EEENS7_ILi48EEENS7_ILi96EEEEEELi96ENS_10bfloat16_tEfNS_4arch4Sm80ELb0ELb1ELb1ELb1ELb0ELb0ELb1ELb0EEENS1_21CollectiveEpilogueFwdINS6_IJS8_SA_S9_EEENS6_IJNS7_ILi1EEESI_SI_EEESC_SE_Li128ELb1ELb1ELb0ELb0EEENS1_19SingleTileSchedulerILb1ELb0ELb1ELi128EEEEEEEEEvNT_6ParamsE --------------------------
	.section	.nv.constant0._ZN7cutlass13device_kernelIN5flash19enable_sm80_to_sm89INS1_16FlashAttnFwdSm80INS1_25CollectiveMainloopFwdSm80ILi4ELi1ELb0EN4cute5tupleIJNS5_1CILi128EEENS7_ILi48EEENS7_ILi96EEEEEELi96ENS_10bfloat16_tEfNS_4arch4Sm80ELb0ELb1ELb1ELb1ELb0ELb0ELb1ELb0EEENS1_21CollectiveEpilogueFwdINS6_IJS8_SA_S9_EEENS6_IJNS7_ILi1EEESI_SI_EEESC_SE_Li128ELb1ELb1ELb0ELb0EEENS1_19SingleTileSchedulerILb1ELb0ELb1ELi128EEEEEEEEEvNT_6ParamsE,"a",@progbits
	.sectionflags	@""
	.align	4
.nv.constant0._ZN7cutlass13device_kernelIN5flash19enable_sm80_to_sm89INS1_16FlashAttnFwdSm80INS1_25CollectiveMainloopFwdSm80ILi4ELi1ELb0EN4cute5tupleIJNS5_1CILi128EEENS7_ILi48EEENS7_ILi96EEEEEELi96ENS_10bfloat16_tEfNS_4arch4Sm80ELb0ELb1ELb1ELb1ELb0ELb0ELb1ELb0EEENS1_21CollectiveEpilogueFwdINS6_IJS8_SA_S9_EEENS6_IJNS7_ILi1EEESI_SI_EEESC_SE_Li128ELb1ELb1ELb0ELb0EEENS1_19SingleTileSchedulerILb1ELb0ELb1ELi128EEEEEEEEEvNT_6ParamsE:
	.zero		1944


//--------------------- .nv.constant0._ZN7cutlass13device_kernelIN5flash19enable_sm80_to_sm89INS1_16FlashAttnFwdSm80INS1_25CollectiveMainloopFwdSm80ILi4ELi1ELb0EN4cute5tupleIJNS5_1CILi128EEENS7_ILi48EEENS7_ILi96EEEEEELi96ENS_10bfloat16_tEfNS_4arch4Sm80ELb0ELb1ELb1ELb1ELb0ELb1ELb1ELb0EEENS1_21CollectiveEpilogueFwdINS6_IJS8_SA_S9_EEENS6_IJNS7_ILi1EEESI_SI_EEESC_SE_Li128ELb1ELb1ELb0ELb0EEENS1_19SingleTileSchedulerILb1ELb0ELb1ELi128EEEEEEEEEvNT_6ParamsE --------------------------
	.section	.nv.constant0._ZN7cutlass13device_kernelIN5flash19enable_sm80_to_sm89INS1_16FlashAttnFwdSm80INS1_25CollectiveMainloopFwdSm80ILi4ELi1ELb0EN4cute5tupleIJNS5_1CILi128EEENS7_ILi48EEENS7_ILi96EEEEEELi96ENS_10bfloat16_tEfNS_4arch4Sm80ELb0ELb1ELb1ELb1ELb0ELb1ELb1ELb0EEENS1_21CollectiveEpilogueFwdINS6_IJS8_SA_S9_EEENS6_IJNS7_ILi1EEESI_SI_EEESC_SE_Li128ELb1ELb1ELb0ELb0EEENS1_19SingleTileSchedulerILb1ELb0ELb1ELi128EEEEEEEEEvNT_6ParamsE,"a",@progbits
	.sectionflags	@""
	.align	4
.nv.constant0._ZN7cutlass13device_kernelIN5flash19enable_sm80_to_sm89INS1_16FlashAttnFwdSm80INS1_25CollectiveMainloopFwdSm80ILi4ELi1ELb0EN4cute5tupleIJNS5_1CILi128EEENS7_ILi48EEENS7_ILi96EEEEEELi96ENS_10bfloat16_tEfNS_4arch4Sm80ELb0ELb1ELb1ELb1ELb0ELb1ELb1ELb0EEENS1_21CollectiveEpilogueFwdINS6_IJS8_SA_S9_EEENS6_IJNS7_ILi1EEESI_SI_EEESC_SE_Li128ELb1ELb1ELb0ELb0EEENS1_19SingleTileSchedulerILb1ELb0ELb1ELi128EEEEEEEEEvNT_6ParamsE:
	.zero		1944


//--------------------- .nv.constant0._ZN7cutlass13device_kernelIN5flash19enable_sm80_to_sm89INS1_16FlashAttnFwdSm80INS1_25CollectiveMainloopFwdSm80ILi4ELi1ELb0EN4cute5tupleIJNS5_1CILi128EEENS7_ILi64EEENS7_ILi96EEEEEELi96ENS_10bfloat16_tEfNS_4arch4Sm80ELb1ELb0ELb1ELb0ELb0ELb0ELb1ELb0EEENS1_21CollectiveEpilogueFwdINS6_IJS8_SA_S9_EEENS6_IJNS7_ILi1EEESI_SI_EEESC_SE_Li128ELb0ELb1ELb0ELb0EEENS1_30DynamicPersistentTileSchedulerILi128ELi128ELb0ELb1ELb0EEEEEEEEEvNT_6ParamsE --------------------------
	.section	.nv.constant0._ZN7cutlass13device_kernelIN5flash19enable_sm80_to_sm89INS1_16FlashAttnFwdSm80INS1_25CollectiveMainloopFwdSm80ILi4ELi1ELb0EN4cute5tupleIJNS5_1CILi128EEENS7_ILi64EEENS7_ILi96EEEEEELi96ENS_10bfloat16_tEfNS_4arch4Sm80ELb1ELb0ELb1ELb0ELb0ELb0ELb1ELb0EEENS1_21CollectiveEpilogueFwdINS6_IJS8_SA_S9_EEENS6_IJNS7_ILi1EEESI_SI_EEESC_SE_Li128ELb0ELb1ELb0ELb0EEENS1_30DynamicPersistentTileSchedulerILi128ELi128ELb0ELb1ELb0EEEEEEEEEvNT_6ParamsE,"a",@progbits
	.sectionflags	@""
	.align	4
.nv.constant0._ZN7cutlass13device_kernelIN5flash19enable_sm80_to_sm89INS1_16FlashAttnFwdSm80INS1_25CollectiveMainloopFwdSm80ILi4ELi1ELb0EN4cute5tupleIJNS5_1CILi128EEENS7_ILi64EEENS7_ILi96EEEEEELi96ENS_10bfloat16_tEfNS_4arch4Sm80ELb1ELb0ELb1ELb0ELb0ELb0ELb1ELb0EEENS1_21CollectiveEpilogueFwdINS6_IJS8_SA_S9_EEENS6_IJNS7_ILi1EEESI_SI_EEESC_SE_Li128ELb0ELb1ELb0ELb0EEENS1_30DynamicPersistentTileSchedulerILi128ELi128ELb0ELb1ELb0EEEEEEEEEvNT_6ParamsE:
	.zero		1960


//--------------------- .nv.constant0._ZN7cutlass13device_kernelIN5flash19enable_sm80_to_sm89INS1_16FlashAttnFwdSm80INS1_25CollectiveMainloopFwdSm80ILi4ELi1ELb0EN4cute5tupleIJNS5_1CILi128EEENS7_ILi64EEENS7_ILi96EEEEEELi96ENS_10bfloat16_tEfNS_4arch4Sm80ELb1ELb0ELb1ELb1ELb0ELb0ELb1ELb0EEENS1_21CollectiveEpilogueFwdINS6_IJS8_SA_S9_EEENS6_IJNS7_ILi1EEESI_SI_EEESC_SE_Li128ELb1ELb1ELb0ELb0EEENS1_19SingleTileSchedulerILb1ELb0ELb1ELi128EEEEEEEEEvNT_6ParamsE --------------------------
	.section	.nv.constant0._ZN7cutlass13device_kernelIN5flash19enable_sm80_to_sm89INS1_16FlashAttnFwdSm80INS1_25CollectiveMainloopFwdSm80ILi4ELi1ELb0EN4cute5tupleIJNS5_1CILi128EEENS7_ILi64EEENS7_ILi96EEEEEELi96ENS_10bfloat16_tEfNS_4arch4Sm80ELb1ELb0ELb1ELb1ELb0ELb0ELb1ELb0EEENS1_21CollectiveEpilogueFwdINS6_IJS8_SA_S9_EEENS6_IJNS7_ILi1EEESI_SI_EEESC_SE_Li128ELb1ELb1ELb0ELb0EEENS1_19SingleTileSchedulerILb1ELb0ELb1ELi128EEEEEEEEEvNT_6ParamsE,"a",@progbits
	.sectionflags	@""
	.align	4
.nv.constant0._ZN7cutlass13device_kernelIN5flash19enable_sm80_to_sm89INS1_16FlashAttnFwdSm80INS1_25CollectiveMainloopFwdSm80ILi4ELi1ELb0EN4cute5tupleIJNS5_1CILi128EEENS7_ILi64EEENS7_ILi96EEEEEELi96ENS_10bfloat16_tEfNS_4arch4Sm80ELb1ELb0ELb1ELb1ELb0ELb0ELb1ELb0EEENS1_21CollectiveEpilogueFwdINS6_IJS8_SA_S9_EEENS6_IJNS7_ILi1EEESI_SI_EEESC_SE_Li128ELb1ELb1ELb0ELb0EEENS1_19SingleTileSchedulerILb1ELb0ELb1ELi128EEEEEEEEEvNT_6ParamsE:
	.zero		1944


//--------------------- .nv.constant0._ZN7cutlass13device_kernelIN5flash19enable_sm80_to_sm89INS1_16FlashAttnFwdSm80INS1_25CollectiveMainloopFwdSm80ILi4ELi1ELb0EN4cute5tupleIJNS5_1CILi128EEENS7_ILi64EEENS7_ILi96EEEEEELi96ENS_10bfloat16_tEfNS_4arch4Sm80ELb1ELb0ELb1ELb1ELb0ELb1ELb1ELb0EEENS1_21CollectiveEpilogueFwdINS6_IJS8_SA_S9_EEENS6_IJNS7_ILi1EEESI_SI_EEESC_SE_Li128ELb1ELb1ELb0ELb0EEENS1_19SingleTileSchedulerILb1ELb0ELb1ELi128EEEEEEEEEvNT_6ParamsE --------------------------
	.section	.nv.constant0._ZN7cutlass13device_kernelIN5flash19enable_sm80_to_sm89INS1_16FlashAttnFwdSm80INS1_25CollectiveMainloopFwdSm80ILi4ELi1ELb0EN4cute5tupleIJNS5_1CILi128EEENS7_ILi64EEENS7_ILi96EEEEEELi96ENS_10bfloat16_tEfNS_4arch4Sm80ELb1ELb0ELb1ELb1ELb0ELb1ELb1ELb0EEENS1_21CollectiveEpilogueFwdINS6_IJS8_SA_S9_EEENS6_IJNS7_ILi1EEESI_SI_EEESC_SE_Li128ELb1ELb1ELb0ELb0EEENS1_19SingleTileSchedulerILb1ELb0ELb1ELi128EEEEEEEEEvNT_6ParamsE,"a",@progbits
	.sectionflags	@""
	.align	4
.nv.constant0._ZN7cutlass13device_kernelIN5flash19enable_sm80_to_sm89INS1_16FlashAttnFwdSm80INS1_25CollectiveMainloopFwdSm80ILi4ELi1ELb0EN4cute5tupleIJNS5_1CILi128EEENS7_ILi64EEENS7_ILi96EEEEEELi96ENS_10bfloat16_tEfNS_4arch4Sm80ELb1ELb0ELb1ELb1ELb0ELb1ELb1ELb0EEENS1_21CollectiveEpilogueFwdINS6_IJS8_SA_S9_EEENS6_IJNS7_ILi1EEESI_SI_EEESC_SE_Li128ELb1ELb1ELb0ELb0EEENS1_19SingleTileSchedulerILb1ELb0ELb1ELi128EEEEEEEEEvNT_6ParamsE:
	.zero		1944


//--------------------- SYMBOLS --------------------------

	.type		.nv.reservedSmem.offset0,@object
	.size		.nv.reservedSmem.offset0,0x4
